	.headerflags	@"EF_CUDA_TEXMODE_UNIFIED EF_CUDA_64BIT_ADDRESS EF_CUDA_ACCELERATORS EF_CUDA_SM90 EF_CUDA_VIRTUAL_SM(EF_CUDA_SM90)"
	.elftype	@"ET_EXEC"


//--------------------- .nv.info                  --------------------------
	.section	.nv.info,"",@"SHT_CUDA_INFO"
	.align	4


	//----- nvinfo : EIATTR_REGCOUNT
	.align		4
        /*0000*/ 	.byte	0x04, 0x2f
        /*0002*/ 	.short	(.L_1 - .L_0)
	.align		4
.L_0:
        /*0004*/ 	.word	index@(chunk_scaled_dot_kkt_fwd_kernel)
        /*0008*/ 	.word	0x00000084


	//----- nvinfo : EIATTR_FRAME_SIZE
	.align		4
.L_1:
        /*000c*/ 	.byte	0x04, 0x11
        /*000e*/ 	.short	(.L_3 - .L_2)
	.align		4
.L_2:
        /*0010*/ 	.word	index@(chunk_scaled_dot_kkt_fwd_kernel)
        /*0014*/ 	.word	0x00000000


	//----- nvinfo : EIATTR_MIN_STACK_SIZE
	.align		4
.L_3:
        /*0018*/ 	.byte	0x04, 0x12
        /*001a*/ 	.short	(.L_5 - .L_4)
	.align		4
.L_4:
        /*001c*/ 	.word	index@(chunk_scaled_dot_kkt_fwd_kernel)
        /*0020*/ 	.word	0x00000000
.L_5:


//--------------------- .nv.info.chunk_scaled_dot_kkt_fwd_kernel --------------------------
	.section	.nv.info.chunk_scaled_dot_kkt_fwd_kernel,"",@"SHT_CUDA_INFO"
	.sectionflags	@""
	.align	4


	//----- nvinfo : EIATTR_CUDA_API_VERSION
	.align		4
        /*0000*/ 	.byte	0x04, 0x37
        /*0002*/ 	.short	(.L_7 - .L_6)
.L_6:
        /*0004*/ 	.word	0x00000080


	//----- nvinfo : EIATTR_KPARAM_INFO
	.align		4
.L_7:
        /*0008*/ 	.byte	0x04, 0x17
        /*000a*/ 	.short	(.L_9 - .L_8)
.L_8:
        /*000c*/ 	.word	0x00000000
        /*0010*/ 	.short	0x0005
        /*0012*/ 	.short	0x0028
        /*0014*/ 	.byte	0x00, 0xf4, 0x21, 0x00


	//----- nvinfo : EIATTR_KPARAM_INFO
	.align		4
.L_9:
        /*0018*/ 	.byte	0x04, 0x17
        /*001a*/ 	.short	(.L_11 - .L_10)
.L_10:
        /*001c*/ 	.word	0x00000000
        /*0020*/ 	.short	0x0004
        /*0022*/ 	.short	0x0020
        /*0024*/ 	.byte	0x00, 0xf0, 0x11, 0x00


	//----- nvinfo : EIATTR_KPARAM_INFO
	.align		4
.L_11:
        /*0028*/ 	.byte	0x04, 0x17
        /*002a*/ 	.short	(.L_13 - .L_12)
.L_12:
        /*002c*/ 	.word	0x00000000
        /*0030*/ 	.short	0x0003
        /*0032*/ 	.short	0x0018
        /*0034*/ 	.byte	0x00, 0xf4, 0x21, 0x00


	//----- nvinfo : EIATTR_KPARAM_INFO
	.align		4
.L_13:
        /*0038*/ 	.byte	0x04, 0x17
        /*003a*/ 	.short	(.L_15 - .L_14)
.L_14:
        /*003c*/ 	.word	0x00000000
        /*0040*/ 	.short	0x0002
        /*0042*/ 	.short	0x0010
        /*0044*/ 	.byte	0x00, 0xf4, 0x21, 0x00


	//----- nvinfo : EIATTR_KPARAM_INFO
	.align		4
.L_15:
        /*0048*/ 	.byte	0x04, 0x17
        /*004a*/ 	.short	(.L_17 - .L_16)
.L_16:
        /*004c*/ 	.word	0x00000000
        /*0050*/ 	.short	0x0001
        /*0052*/ 	.short	0x0008
        /*0054*/ 	.byte	0x00, 0xf4, 0x21, 0x00


	//----- nvinfo : EIATTR_KPARAM_INFO
	.align		4
.L_17:
        /*0058*/ 	.byte	0x04, 0x17
        /*005a*/ 	.short	(.L_19 - .L_18)
.L_18:
        /*005c*/ 	.word	0x00000000
        /*0060*/ 	.short	0x0000
        /*0062*/ 	.short	0x0000
        /*0064*/ 	.byte	0x00, 0xf4, 0x21, 0x00


	//----- nvinfo : EIATTR_SPARSE_MMA_MASK
	.align		4
.L_19:
        /*0068*/ 	.byte	0x03, 0x50
        /*006a*/ 	.short	0x0000


	//----- nvinfo : EIATTR_MAXREG_COUNT
	.align		4
        /*006c*/ 	.byte	0x03, 0x1b
        /*006e*/ 	.short	0x00ff


	//----- nvinfo : EIATTR_EXIT_INSTR_OFFSETS
	.align		4
        /*0070*/ 	.byte	0x04, 0x1c
        /*0072*/ 	.short	(.L_21 - .L_20)


	//   ....[0]....
.L_20:
        /*0074*/ 	.word	0x00004440


	//   ....[1]....
        /*0078*/ 	.word	0x00004490


	//----- nvinfo : EIATTR_REQNTID
	.align		4
.L_21:
        /*007c*/ 	.byte	0x04, 0x10
        /*007e*/ 	.short	(.L_23 - .L_22)
.L_22:
        /*0080*/ 	.word	0x00000040
        /*0084*/ 	.word	0x00000001
        /*0088*/ 	.word	0x00000001


	//----- nvinfo : EIATTR_CBANK_PARAM_SIZE
	.align		4
.L_23:
        /*008c*/ 	.byte	0x03, 0x19
        /*008e*/ 	.short	0x0030


	//----- nvinfo : EIATTR_PARAM_CBANK
	.align		4
        /*0090*/ 	.byte	0x04, 0x0a
        /*0092*/ 	.short	(.L_25 - .L_24)
	.align		4
.L_24:
        /*0094*/ 	.word	index@(.nv.constant0.chunk_scaled_dot_kkt_fwd_kernel)
        /*0098*/ 	.short	0x0210
        /*009a*/ 	.short	0x0030


	//----- nvinfo : EIATTR_SW_WAR
	.align		4
.L_25:
        /*009c*/ 	.byte	0x04, 0x36
        /*009e*/ 	.short	(.L_27 - .L_26)
.L_26:
        /*00a0*/ 	.word	0x00000008
.L_27:


//--------------------- .nv.callgraph             --------------------------
	.section	.nv.callgraph,"",@"SHT_CUDA_CALLGRAPH"
	.align	4
	.sectionentsize	8
	.align		4
        /*0000*/ 	.word	0x00000000
	.align		4
        /*0004*/ 	.word	0xffffffff
	.align		4
        /*0008*/ 	.word	0x00000000
	.align		4
        /*000c*/ 	.word	0xfffffffe
	.align		4
        /*0010*/ 	.word	0x00000000
	.align		4
        /*0014*/ 	.word	0xfffffffd
	.align		4
        /*0018*/ 	.word	0x00000000
	.align		4
        /*001c*/ 	.word	0xfffffffc


//--------------------- .text.chunk_scaled_dot_kkt_fwd_kernel --------------------------
	.section	.text.chunk_scaled_dot_kkt_fwd_kernel,"ax",@progbits
	.sectionflags	@"SHF_BARRIERS=1"
	.align	128
        .global         chunk_scaled_dot_kkt_fwd_kernel
        .type           chunk_scaled_dot_kkt_fwd_kernel,@function
        .size           chunk_scaled_dot_kkt_fwd_kernel,(.L_x_2 - chunk_scaled_dot_kkt_fwd_kernel)
        .other          chunk_scaled_dot_kkt_fwd_kernel,@"STO_CUDA_ENTRY STV_DEFAULT"
chunk_scaled_dot_kkt_fwd_kernel:
.text.chunk_scaled_dot_kkt_fwd_kernel:
[----:B------:R-:W1:Y:S01]  /*0000*/  LDC R1, c[0x0][0x28] ;  /* 0x00000a00ff017b82 */ /* 0x000e620000000800 */
[----:B------:R-:W2:Y:S07]  /*0010*/  S2R R9, SR_CTAID.Y ;  /* 0x0000000000097919 */ /* 0x000eae0000002600 */
[----:B------:R-:W3:Y:S01]  /*0020*/  LDC R0, c[0x0][0x230] ;  /* 0x00008c00ff007b82 */ /* 0x000ee20000000800 */
[----:B------:R-:W-:Y:S01]  /*0030*/  UMOV UR4, 0x400 ;  /* 0x0000040000047882 */ /* 0x000fe20000000000 */
[----:B------:R-:W-:Y:S01]  /*0040*/  ULDC.64 UR10, c[0x0][0x208] ;  /* 0x00008200000a7ab9 */ /* 0x000fe20000000a00 */
[----:B------:R-:W4:Y:S01]  /*0050*/  S2R R2, SR_TID.X ;  /* 0x0000000000027919 */ /* 0x000f220000002100 */
[----:B------:R-:W-:Y:S01]  /*0060*/  PRMT R107, RZ, 0x7610, R107 ;  /* 0x00007610ff6b7816 */ /* 0x000fe2000000006b */
[----:B------:R-:W1:Y:S03]  /*0070*/  S2R R110, SR_CTAID.X ;  /* 0x00000000006e7919 */ /* 0x000e660000002500 */
[----:B------:R-:W1:Y:S08]  /*0080*/  LDC.64 R4, c[0x0][0x220] ;  /* 0x00008800ff047b82 */ /* 0x000e700000000a00 */
[----:B------:R-:W1:Y:S08]  /*0090*/  LDC.64 R6, c[0x0][0x210] ;  /* 0x00008400ff067b82 */ /* 0x000e700000000a00 */
[----:B------:R-:W1:Y:S01]  /*00a0*/  S2UR UR6, SR_CgaCtaId ;  /* 0x00000000000679c3 */ /* 0x000e620000008800 */
[----:B--2---:R-:W-:-:S02]  /*00b0*/  LOP3.LUT R3, R9, 0xffe0, RZ, 0xc0, !PT ;  /* 0x0000ffe009037812 */ /* 0x004fc400078ec0ff */
[----:B------:R-:W-:Y:S01]  /*00c0*/  LOP3.LUT R111, R9, 0x1f, RZ, 0xc0, !PT ;  /* 0x0000001f096f7812 */ /* 0x000fe200078ec0ff */
[----:B----4-:R-:W-:Y:S02]  /*00d0*/  IMAD.SHL.U32 R109, R2, 0x8, RZ ;  /* 0x00000008026d7824 */ /* 0x010fe400078e00ff */
[----:B---3--:R-:W-:Y:S01]  /*00e0*/  IMAD R108, R3, R0, RZ ;  /* 0x00000000036c7224 */ /* 0x008fe200078e02ff */
[--C-:B------:R-:W-:Y:S01]  /*00f0*/  SHF.R.U32.HI R3, RZ, 0x3, R2.reuse ;  /* 0x00000003ff037819 */ /* 0x100fe20000011602 */
[----:B-1----:R-:W-:Y:S01]  /*0100*/  IMAD.SHL.U32 R110, R110, 0x40, RZ ;  /* 0x000000406e6e7824 */ /* 0x002fe200078e00ff */
[----:B------:R-:W-:Y:S01]  /*0110*/  LOP3.LUT R8, R109, 0x38, R2, 0x48, !PT ;  /* 0x000000386d087812 */ /* 0x000fe200078e4802 */
[C---:B------:R-:W-:Y:S01]  /*0120*/  IMAD.WIDE R4, R108.reuse, 0x2, R4 ;  /* 0x000000026c047825 */ /* 0x040fe200078e0204 */
[----:B------:R-:W-:Y:S02]  /*0130*/  LOP3.LUT R106, R108, 0x1f, R9, 0xf8, !PT ;  /* 0x0000001f6c6a7812 */ /* 0x000fe400078ef809 */
[----:B------:R-:W-:-:S02]  /*0140*/  SGXT.U32 R3, R3, 0x3 ;  /* 0x000000030303781a */ /* 0x000fc40000000000 */
[----:B------:R-:W-:Y:S01]  /*0150*/  SHF.R.S32.HI R11, RZ, 0x1f, R110 ;  /* 0x0000001fff0b7819 */ /* 0x000fe2000001146e */
[----:B------:R-:W-:Y:S01]  /*0160*/  IMAD.SHL.U32 R9, R106, 0x80, RZ ;  /* 0x000000806a097824 */ /* 0x000fe200078e00ff */
[----:B------:R-:W-:Y:S01]  /*0170*/  LOP3.LUT R23, R3, R110, RZ, 0xfc, !PT ;  /* 0x0000006e03177212 */ /* 0x000fe200078efcff */
[----:B------:R-:W-:Y:S01]  /*0180*/  IMAD.WIDE.U32 R4, R111, 0x2, R4 ;  /* 0x000000026f047825 */ /* 0x000fe200078e0004 */
[C-C-:B------:R-:W-:Y:S01]  /*0190*/  LOP3.LUT R21, R110.reuse, 0x8, R3.reuse, 0xfe, !PT ;  /* 0x000000086e157812 */ /* 0x140fe200078efe03 */
[----:B------:R-:W-:Y:S01]  /*01a0*/  ULEA UR6, UR6, UR4, 0x18 ;  /* 0x0000000406067291 */ /* 0x000fe2000f8ec03f */
[C---:B------:R-:W-:Y:S01]  /*01b0*/  LOP3.LUT R19, R110.reuse, 0x10, R3, 0xfe, !PT ;  /* 0x000000106e137812 */ /* 0x040fe200078efe03 */
[----:B------:R-:W-:Y:S01]  /*01c0*/  IMAD.WIDE R6, R9, 0x2, R6 ;  /* 0x0000000209067825 */ /* 0x000fe200078e0206 */
[C---:B------:R-:W-:Y:S02]  /*01d0*/  LOP3.LUT R9, R110.reuse, 0x18, R3, 0xfe, !PT ;  /* 0x000000186e097812 */ /* 0x040fe400078efe03 */
[----:B------:R-:W-:Y:S01]  /*01e0*/  LOP3.LUT R13, R110, 0x3f, R2, 0xf8, !PT ;  /* 0x0000003f6e0d7812 */ /* 0x000fe200078ef802 */
[----:B------:R-:W-:Y:S01]  /*01f0*/  IMAD R105, R3, 0x40, R8 ;  /* 0x0000004003697824 */ /* 0x000fe200078e0208 */
[----:B------:R-:W-:-:S02]  /*0200*/  LEA R128, P1, R23, R6, 0xd ;  /* 0x0000000617807211 */ /* 0x000fc400078268ff */
[-C--:B------:R-:W-:Y:S02]  /*0210*/  LEA R126, P5, R21, R6.reuse, 0xd ;  /* 0x00000006157e7211 */ /* 0x080fe400078a68ff */
[----:B------:R-:W-:Y:S02]  /*0220*/  LEA.HI.X R129, R23, R7, R11, 0xd, P1 ;  /* 0x0000000717817211 */ /* 0x000fe400008f6c0b */
[-C--:B------:R-:W-:Y:S02]  /*0230*/  LEA R124, P4, R19, R6.reuse, 0xd ;  /* 0x00000006137c7211 */ /* 0x080fe400078868ff */
[----:B------:R-:W-:Y:S02]  /*0240*/  LEA R122, P1, R9, R6, 0xd ;  /* 0x00000006097a7211 */ /* 0x000fe400078268ff */
[----:B------:R-:W-:Y:S02]  /*0250*/  LEA R4, P0, R13, R4, 0x6 ;  /* 0x000000040d047211 */ /* 0x000fe400078030ff */
[----:B------:R-:W-:-:S02]  /*0260*/  LOP3.LUT R17, R110, 0x20, R3, 0xfe, !PT ;  /* 0x000000206e117812 */ /* 0x000fc400078efe03 */
[----:B------:R-:W-:Y:S02]  /*0270*/  LOP3.LUT R15, R110, 0x28, R3, 0xfe, !PT ;  /* 0x000000286e0f7812 */ /* 0x000fe400078efe03 */
[-CC-:B------:R-:W-:Y:S02]  /*0280*/  LEA.HI.X R127, R21, R7.reuse, R11.reuse, 0xd, P5 ;  /* 0x00000007157f7211 */ /* 0x180fe400028f6c0b */
[-CC-:B------:R-:W-:Y:S02]  /*0290*/  LEA.HI.X R125, R19, R7.reuse, R11.reuse, 0xd, P4 ;  /* 0x00000007137d7211 */ /* 0x180fe400020f6c0b */
[--C-:B------:R-:W-:Y:S02]  /*02a0*/  LEA.HI.X R123, R9, R7, R11.reuse, 0xd, P1 ;  /* 0x00000007097b7211 */ /* 0x100fe400008f6c0b */
[C---:B------:R-:W-:Y:S02]  /*02b0*/  ISETP.LT.U32.AND P6, PT, R13.reuse, R0, PT ;  /* 0x000000000d00720c */ /* 0x040fe40003fc1070 */
[----:B------:R-:W-:-:S02]  /*02c0*/  LEA.HI.X R5, R13, R5, R11, 0x6, P0 ;  /* 0x000000050d057211 */ /* 0x000fc400000f340b */
[----:B------:R-:W-:Y:S02]  /*02d0*/  ISETP.GE.U32.AND P5, PT, R9, R0, PT ;  /* 0x000000000900720c */ /* 0x000fe40003fa6070 */
[-C--:B------:R-:W-:Y:S02]  /*02e0*/  LEA R120, P4, R17, R6.reuse, 0xd ;  /* 0x0000000611787211 */ /* 0x080fe400078868ff */
[----:B------:R-:W-:Y:S02]  /*02f0*/  LEA R118, P1, R15, R6, 0xd ;  /* 0x000000060f767211 */ /* 0x000fe400078268ff */
[C-C-:B------:R-:W-:Y:S02]  /*0300*/  LOP3.LUT R13, R110.reuse, 0x30, R3.reuse, 0xfe, !PT ;  /* 0x000000306e0d7812 */ /* 0x140fe400078efe03 */
[----:B------:R-:W-:Y:S02]  /*0310*/  LOP3.LUT R9, R110, 0x38, R3, 0xfe, !PT ;  /* 0x000000386e097812 */ /* 0x000fe400078efe03 */
[----:B------:R-:W-:-:S02]  /*0320*/  ISETP.GE.U32.AND P0, PT, R23, R0, PT ;  /* 0x000000001700720c */ /* 0x000fc40003f06070 */
[-C--:B------:R-:W-:Y:S02]  /*0330*/  ISETP.GE.U32.AND P2, PT, R21, R0.reuse, PT ;  /* 0x000000001500720c */ /* 0x080fe40003f46070 */
[----:B------:R-:W-:Y:S02]  /*0340*/  ISETP.GE.U32.AND P3, PT, R19, R0, PT ;  /* 0x000000001300720c */ /* 0x000fe40003f66070 */
[----:B------:R-:W-:Y:S02]  /*0350*/  SHF.R.S32.HI R8, RZ, 0x1f, R0 ;  /* 0x0000001fff087819 */ /* 0x000fe40000011400 */
[-CC-:B------:R-:W-:Y:S02]  /*0360*/  LEA.HI.X R121, R17, R7.reuse, R11.reuse, 0xd, P4 ;  /* 0x0000000711797211 */ /* 0x180fe400020f6c0b */
[----:B------:R-:W-:Y:S02]  /*0370*/  LEA.HI.X R119, R15, R7, R11, 0xd, P1 ;  /* 0x000000070f777211 */ /* 0x000fe400008f6c0b */
[----:B------:R-:W-:-:S02]  /*0380*/  LEA R116, P4, R13, R6, 0xd ;  /* 0x000000060d747211 */ /* 0x000fc400078868ff */
[----:B------:R-:W-:Y:S02]  /*0390*/  LEA R114, P1, R9, R6, 0xd ;  /* 0x0000000609727211 */ /* 0x000fe400078268ff */
[CC--:B------:R-:W-:Y:S02]  /*03a0*/  ISETP.GE.AND.EX P0, PT, R11.reuse, R8.reuse, PT, P0 ;  /* 0x000000080b00720c */ /* 0x0c0fe40003f06300 */
[CC--:B------:R-:W-:Y:S02]  /*03b0*/  ISETP.GE.AND.EX P2, PT, R11.reuse, R8.reuse, PT, P2 ;  /* 0x000000080b00720c */ /* 0x0c0fe40003f46320 */
[----:B------:R-:W-:Y:S02]  /*03c0*/  ISETP.GE.AND.EX P3, PT, R11, R8, PT, P3 ;  /* 0x000000080b00720c */ /* 0x000fe40003f66330 */
[-CC-:B------:R-:W-:Y:S02]  /*03d0*/  LEA.HI.X R117, R13, R7.reuse, R11.reuse, 0xd, P4 ;  /* 0x000000070d757211 */ /* 0x180fe400020f6c0b */
[----:B------:R-:W-:-:S02]  /*03e0*/  LEA.HI.X R115, R9, R7, R11, 0xd, P1 ;  /* 0x0000000709737211 */ /* 0x000fc400008f6c0b */
[----:B------:R-:W-:Y:S02]  /*03f0*/  SEL R3, RZ, 0x10, P0 ;  /* 0x00000010ff037807 */ /* 0x000fe40000000000 */
[----:B------:R-:W-:Y:S02]  /*0400*/  SEL R6, RZ, 0x10, P2 ;  /* 0x00000010ff067807 */ /* 0x000fe40001000000 */
[----:B------:R-:W-:Y:S02]  /*0410*/  SEL R7, RZ, 0x10, P3 ;  /* 0x00000010ff077807 */ /* 0x000fe40001800000 */
[-C--:B------:R-:W-:Y:S02]  /*0420*/  ISETP.GE.U32.AND P4, PT, R17, R0.reuse, PT ;  /* 0x000000001100720c */ /* 0x080fe40003f86070 */
[----:B------:R-:W-:Y:S02]  /*0430*/  ISETP.GE.U32.AND P1, PT, R15, R0, PT ;  /* 0x000000000f00720c */ /* 0x000fe40003f26070 */
[----:B------:R-:W-:-:S02]  /*0440*/  ISETP.GT.AND P0, PT, R110, -0x1, PT ;  /* 0xffffffff6e00780c */ /* 0x000fc40003f04270 */
[-C--:B------:R-:W-:Y:S02]  /*0450*/  ISETP.GE.U32.AND P2, PT, R13, R0.reuse, PT ;  /* 0x000000000d00720c */ /* 0x080fe40003f46070 */
[----:B------:R-:W-:Y:S02]  /*0460*/  ISETP.GE.U32.AND P3, PT, R9, R0, PT ;  /* 0x000000000900720c */ /* 0x000fe40003f66070 */
[CC--:B------:R-:W-:Y:S02]  /*0470*/  ISETP.GE.AND.EX P5, PT, R11.reuse, R8.reuse, PT, P5 ;  /* 0x000000080b00720c */ /* 0x0c0fe40003fa6350 */
[CC--:B------:R-:W-:Y:S02]  /*0480*/  ISETP.LT.AND.EX P6, PT, R11.reuse, R8.reuse, P0, P6 ;  /* 0x000000080b00720c */ /* 0x0c0fe400007c1360 */
[CC--:B------:R-:W-:Y:S02]  /*0490*/  ISETP.GE.AND.EX P4, PT, R11.reuse, R8.reuse, PT, P4 ;  /* 0x000000080b00720c */ /* 0x0c0fe40003f86340 */
[----:B------:R-:W-:-:S02]  /*04a0*/  ISETP.GE.AND.EX P1, PT, R11, R8, PT, P1 ;  /* 0x000000080b00720c */ /* 0x000fc40003f26310 */
[CC--:B------:R-:W-:Y:S02]  /*04b0*/  ISETP.GE.AND.EX P2, PT, R11.reuse, R8.reuse, PT, P2 ;  /* 0x000000080b00720c */ /* 0x0c0fe40003f46320 */
[----:B------:R-:W-:Y:S02]  /*04c0*/  ISETP.GE.AND.EX P3, PT, R11, R8, PT, P3 ;  /* 0x000000080b00720c */ /* 0x000fe40003f66330 */
[----:B------:R-:W-:Y:S02]  /*04d0*/  SEL R8, RZ, 0x10, P5 ;  /* 0x00000010ff087807 */ /* 0x000fe40002800000 */
[----:B------:R-:W-:Y:S02]  /*04e0*/  SEL R7, R7, RZ, P0 ;  /* 0x000000ff07077207 */ /* 0x000fe40000000000 */
[----:B------:R-:W-:Y:S02]  /*04f0*/  SEL R8, R8, RZ, P0 ;  /* 0x000000ff08087207 */ /* 0x000fe40000000000 */
[----:B------:R-:W-:-:S02]  /*0500*/  SEL R9, RZ, 0x10, P1 ;  /* 0x00000010ff097807 */ /* 0x000fc40000800000 */
[----:B------:R-:W-:Y:S02]  /*0510*/  ISETP.NE.U32.AND P1, PT, R7, RZ, PT ;  /* 0x000000ff0700720c */ /* 0x000fe40003f25070 */
[----:B------:R-:W-:Y:S02]  /*0520*/  SEL R7, RZ, 0x10, P2 ;  /* 0x00000010ff077807 */ /* 0x000fe40001000000 */
[----:B------:R-:W-:Y:S02]  /*0530*/  SEL R18, R6, RZ, P0 ;  /* 0x000000ff06127207 */ /* 0x000fe40000000000 */
[----:B------:R-:W-:Y:S02]  /*0540*/  ISETP.NE.U32.AND P2, PT, R8, RZ, PT ;  /* 0x000000ff0800720c */ /* 0x000fe40003f45070 */
[----:B------:R-:W-:Y:S02]  /*0550*/  SEL R3, R3, RZ, P0 ;  /* 0x000000ff03037207 */ /* 0x000fe40000000000 */
[----:B------:R-:W-:-:S02]  /*0560*/  SEL R6, RZ, 0x10, P4 ;  /* 0x00000010ff067807 */ /* 0x000fc40002000000 */
[----:B------:R-:W-:Y:S02]  /*0570*/  SEL R8, RZ, 0x10, P3 ;  /* 0x00000010ff087807 */ /* 0x000fe40001800000 */
[----:B------:R-:W-:Y:S02]  /*0580*/  P2R R112, PR, RZ, 0x40 ;  /* 0x00000040ff707803 */ /* 0x000fe40000000000 */
[----:B------:R-:W-:Y:S02]  /*0590*/  ISETP.NE.U32.AND P6, PT, R3, RZ, PT ;  /* 0x000000ff0300720c */ /* 0x000fe40003fc5070 */
[----:B------:R-:W-:Y:S02]  /*05a0*/  SEL R6, R6, RZ, P0 ;  /* 0x000000ff06067207 */ /* 0x000fe40000000000 */
[----:B------:R-:W-:Y:S02]  /*05b0*/  SEL R22, R9, RZ, P0 ;  /* 0x000000ff09167207 */ /* 0x000fe40000000000 */
[----:B------:R-:W-:-:S02]  /*05c0*/  SEL R24, R7, RZ, P0 ;  /* 0x000000ff07187207 */ /* 0x000fc40000000000 */
[----:B------:R-:W-:Y:S02]  /*05d0*/  SEL R25, R8, RZ, P0 ;  /* 0x000000ff08197207 */ /* 0x000fe40000000000 */
[----:B------:R-:W-:Y:S02]  /*05e0*/  P2R R28, PR, RZ, 0x1 ;  /* 0x00000001ff1c7803 */ /* 0x000fe40000000000 */
[----:B------:R-:W-:Y:S02]  /*05f0*/  ISETP.NE.U32.AND P0, PT, R18, RZ, PT ;  /* 0x000000ff1200720c */ /* 0x000fe40003f05070 */
[----:B------:R-:W-:Y:S02]  /*0600*/  LOP3.LUT R109, R109, 0x38, RZ, 0xc0, !PT ;  /* 0x000000386d6d7812 */ /* 0x000fe400078ec0ff */
[----:B------:R-:W-:Y:S02]  /*0610*/  ISETP.NE.U32.AND P3, PT, R6, RZ, PT ;  /* 0x000000ff0600720c */ /* 0x000fe40003f65070 */
[----:B------:R-:W-:Y:S01]  /*0620*/  LEA R23, R105, UR6, 0x1 ;  /* 0x0000000669177c11 */ /* 0x000fe2000f8e08ff */
[----:B------:R-:W-:Y:S01]  /*0630*/  IMAD.WIDE.U32 R6, R109, 0x2, R128 ;  /* 0x000000026d067825 */ /* 0x000fe200078e0080 */
[----:B------:R-:W-:-:S02]  /*0640*/  ISETP.NE.U32.AND P4, PT, R22, RZ, PT ;  /* 0x000000ff1600720c */ /* 0x000fc40003f85070 */
[----:B------:R-:W-:Y:S01]  /*0650*/  ISETP.NE.U32.AND P5, PT, R24, RZ, PT ;  /* 0x000000ff1800720c */ /* 0x000fe20003fa5070 */
[C---:B------:R-:W-:Y:S01]  /*0660*/  IMAD.WIDE.U32 R8, R109.reuse, 0x2, R126 ;  /* 0x000000026d087825 */ /* 0x040fe200078e007e */
[----:B------:R-:W-:Y:S01]  /*0670*/  @!PT LDS RZ, [RZ] ;  /* 0x00000000fffff984 */ /* 0x000fe20000000800 */
[----:B------:R-:W-:Y:S01]  /*0680*/  @!PT LDS RZ, [RZ] ;  /* 0x00000000fffff984 */ /* 0x000fe20000000800 */
[----:B------:R-:W-:Y:S01]  /*0690*/  @!PT LDS RZ, [RZ] ;  /* 0x00000000fffff984 */ /* 0x000fe20000000800 */
[----:B------:R-:W-:Y:S01]  /*06a0*/  LDGSTS.E.BYPASS.128 [R23], desc[UR10][R6.64], P6 ;  /* 0x0000000006177fae */ /* 0x000fe2000b101c4a */
[----:B------:R-:W-:Y:S02]  /*06b0*/  P2R R26, PR, RZ, 0x2 ;  /* 0x00000002ff1a7803 */ /* 0x000fe40000000000 */
[----:B------:R-:W-:Y:S01]  /*06c0*/  IMAD.WIDE.U32 R10, R109, 0x2, R124 ;  /* 0x000000026d0a7825 */ /* 0x000fe200078e007c */
[----:B------:R-:W-:Y:S01]  /*06d0*/  LDGSTS.E.BYPASS.128 [R23+0x400], desc[UR10][R8.64], P0 ;  /* 0x0040000008177fae */ /* 0x000fe20008101c4a */
[----:B------:R-:W-:Y:S02]  /*06e0*/  ISETP.NE.U32.AND P6, PT, R25, RZ, PT ;  /* 0x000000ff1900720c */ /* 0x000fe40003fc5070 */
[----:B------:R-:W-:Y:S01]  /*06f0*/  IMAD.WIDE.U32 R12, R109, 0x2, R122 ;  /* 0x000000026d0c7825 */ /* 0x000fe200078e007a */
[----:B------:R-:W-:Y:S01]  /*0700*/  LDGSTS.E.BYPASS.128 [R23+0x800], desc[UR10][R10.64], P1 ;  /* 0x008000000a177fae */ /* 0x000fe20008901c4a */
[----:B------:R-:W-:-:S02]  /*0710*/  ISETP.NE.AND P1, PT, R112, RZ, PT ;  /* 0x000000ff7000720c */ /* 0x000fc40003f25270 */
[----:B------:R-:W-:Y:S01]  /*0720*/  IMAD.WIDE.U32 R14, R109, 0x2, R120 ;  /* 0x000000026d0e7825 */ /* 0x000fe200078e0078 */
[----:B------:R-:W-:Y:S01]  /*0730*/  LDGSTS.E.BYPASS.128 [R23+0xc00], desc[UR10][R12.64], P2 ;  /* 0x00c000000c177fae */ /* 0x000fe20009101c4a */
[----:B------:R-:W-:Y:S02]  /*0740*/  P2R R27, PR, RZ, 0x1 ;  /* 0x00000001ff1b7803 */ /* 0x000fe40000000000 */
[----:B------:R-:W-:Y:S01]  /*0750*/  ISETP.NE.U32.AND P0, PT, R3, RZ, PT ;  /* 0x000000ff0300720c */ /* 0x000fe20003f05070 */
[----:B------:R-:W-:Y:S01]  /*0760*/  LDGSTS.E.BYPASS.128 [R23+0x1000], desc[UR10][R14.64], P3 ;  /* 0x010000000e177fae */ /* 0x000fe20009901c4a */
[----:B------:R-:W-:Y:S01]  /*0770*/  LOP3.LUT R3, R2, 0x3, RZ, 0xc0, !PT ;  /* 0x0000000302037812 */ /* 0x000fe200078ec0ff */
[----:B------:R-:W-:-:S04]  /*0780*/  IMAD.WIDE.U32 R16, R109, 0x2, R118 ;  /* 0x000000026d107825 */ /* 0x000fc800078e0076 */
[C---:B------:R-:W-:Y:S01]  /*0790*/  IMAD.WIDE.U32 R18, R109.reuse, 0x2, R116 ;  /* 0x000000026d127825 */ /* 0x040fe200078e0074 */
[----:B------:R-:W-:Y:S03]  /*07a0*/  LDGSTS.E.BYPASS.128 [R23+0x1400], desc[UR10][R16.64], P4 ;  /* 0x0140000010177fae */ /* 0x000fe6000a101c4a */
[----:B------:R-:W-:Y:S01]  /*07b0*/  IMAD.WIDE.U32 R20, R109, 0x2, R114 ;  /* 0x000000026d147825 */ /* 0x000fe200078e0072 */
[----:B------:R-:W-:Y:S04]  /*07c0*/  LDGSTS.E.BYPASS.128 [R23+0x1800], desc[UR10][R18.64], P5 ;  /* 0x0180000012177fae */ /* 0x000fe8000a901c4a */
[----:B------:R-:W-:Y:S04]  /*07d0*/  LDGSTS.E.BYPASS.128 [R23+0x1c00], desc[UR10][R20.64], P6 ;  /* 0x01c0000014177fae */ /* 0x000fe8000b101c4a */
[----:B------:R-:W0:Y:S01]  /*07e0*/  LDGDEPBAR ;  /* 0x00000000000079af */ /* 0x000e220000000000 */
[----:B------:R-:W-:-:S03]  /*07f0*/  IMAD R22, R3, 0x48, RZ ;  /* 0x0000004803167824 */ /* 0x000fc600078e02ff */
[----:B------:R1:W5:Y:S01]  /*0800*/  @P1 LDG.E.U16 R107, desc[UR10][R4.64] ;  /* 0x0000000a046b1981 */ /* 0x000362000c1e1500 */
[----:B------:R-:W-:Y:S02]  /*0810*/  ISETP.NE.AND P1, PT, R26, RZ, PT ;  /* 0x000000ff1a00720c */ /* 0x000fe40003f25270 */
[----:B------:R-:W-:Y:S02]  /*0820*/  CS2R R30, SRZ ;  /* 0x00000000001e7805 */ /* 0x000fe4000001ff00 */
[----:B------:R-:W-:Y:S01]  /*0830*/  SHF.R.S32.HI R24, RZ, 0x2, R2 ;  /* 0x00000002ff187819 */ /* 0x000fe20000011402 */
[----:B------:R-:W-:Y:S01]  /*0840*/  BAR.SYNC.DEFER_BLOCKING 0x0 ;  /* 0x0000000000007b1d */ /* 0x000fe20000010000 */
[----:B------:R-:W-:Y:S02]  /*0850*/  LOP3.LUT R104, R2, 0x20, RZ, 0xc0, !PT ;  /* 0x0000002002687812 */ /* 0x000fe400078ec0ff */
[----:B------:R-:W-:Y:S02]  /*0860*/  CS2R R32, SRZ ;  /* 0x0000000000207805 */ /* 0x000fe4000001ff00 */
[----:B------:R-:W-:Y:S01]  /*0870*/  SGXT R3, R24, 0x1 ;  /* 0x000000011803781a */ /* 0x000fe20000000200 */
[----:B------:R-:W-:Y:S01]  /*0880*/  IMAD.SHL.U32 R24, R2, 0x40, RZ ;  /* 0x0000004002187824 */ /* 0x000fe200078e00ff */
[----:B------:R-:W-:-:S02]  /*0890*/  CS2R R34, SRZ ;  /* 0x0000000000227805 */ /* 0x000fc4000001ff00 */
[----:B------:R-:W-:Y:S02]  /*08a0*/  CS2R R40, SRZ ;  /* 0x0000000000287805 */ /* 0x000fe4000001ff00 */
[----:B------:R-:W-:Y:S02]  /*08b0*/  LOP3.LUT R25, R22, 0x120, R3, 0x78, !PT ;  /* 0x0000012016197812 */ /* 0x000fe400078e7803 */
[----:B------:R-:W-:Y:S02]  /*08c0*/  CS2R R42, SRZ ;  /* 0x00000000002a7805 */ /* 0x000fe4000001ff00 */
[----:B------:R-:W-:Y:S02]  /*08d0*/  LOP3.LUT R3, R2, 0x10, RZ, 0xc0, !PT ;  /* 0x0000001002037812 */ /* 0x000fe400078ec0ff */
[----:B------:R-:W-:Y:S02]  /*08e0*/  CS2R R72, SRZ ;  /* 0x0000000000487805 */ /* 0x000fe4000001ff00 */
[----:B------:R-:W-:-:S02]  /*08f0*/  LOP3.LUT R24, R25, 0x200, R24, 0xf8, !PT ;  /* 0x0000020019187812 */ /* 0x000fc400078ef818 */
[----:B------:R-:W-:Y:S02]  /*0900*/  CS2R R74, SRZ ;  /* 0x00000000004a7805 */ /* 0x000fe4000001ff00 */
[----:B------:R-:W-:Y:S02]  /*0910*/  LOP3.LUT R25, R25, 0x18, R2, 0x78, !PT ;  /* 0x0000001819197812 */ /* 0x000fe400078e7802 */
[----:B------:R-:W-:Y:S02]  /*0920*/  CS2R R56, SRZ ;  /* 0x0000000000387805 */ /* 0x000fe4000001ff00 */
[----:B------:R-:W-:Y:S02]  /*0930*/  SHF.R.U32.HI R3, RZ, 0x1, R3 ;  /* 0x00000001ff037819 */ /* 0x000fe40000011603 */
[----:B------:R-:W-:Y:S02]  /*0940*/  CS2R R58, SRZ ;  /* 0x00000000003a7805 */ /* 0x000fe4000001ff00 */
[----:B------:R-:W-:Y:S01]  /*0950*/  CS2R R48, SRZ ;  /* 0x0000000000307805 */ /* 0x000fe2000001ff00 */
[----:B------:R-:W-:Y:S01]  /*0960*/  IMAD R104, R104, 0x10, R25 ;  /* 0x0000001068687824 */ /* 0x000fe200078e0219 */
[----:B------:R-:W-:-:S02]  /*0970*/  LOP3.LUT R99, R24, R3, RZ, 0x3c, !PT ;  /* 0x0000000318637212 */ /* 0x000fc400078e3cff */
[----:B------:R-:W-:Y:S02]  /*0980*/  CS2R R24, SRZ ;  /* 0x0000000000187805 */ /* 0x000fe4000001ff00 */
[----:B------:R-:W-:Y:S02]  /*0990*/  CS2R R50, SRZ ;  /* 0x0000000000327805 */ /* 0x000fe4000001ff00 */
[----:B------:R-:W-:Y:S02]  /*09a0*/  CS2R R60, SRZ ;  /* 0x00000000003c7805 */ /* 0x000fe4000001ff00 */
[----:B------:R-:W-:Y:S01]  /*09b0*/  CS2R R62, SRZ ;  /* 0x00000000003e7805 */ /* 0x000fe2000001ff00 */
[----:B------:R-:W-:Y:S01]  /*09c0*/  @!PT LDS RZ, [RZ] ;  /* 0x00000000fffff984 */ /* 0x000fe20000000800 */
[----:B------:R-:W-:Y:S01]  /*09d0*/  @!PT LDS RZ, [RZ] ;  /* 0x00000000fffff984 */ /* 0x000fe20000000800 */
[----:B------:R-:W-:Y:S01]  /*09e0*/  @!PT LDS RZ, [RZ] ;  /* 0x00000000fffff984 */ /* 0x000fe20000000800 */
[----:B------:R-:W-:Y:S01]  /*09f0*/  LDGSTS.E.BYPASS.128 [R23+0x2000], desc[UR10][R6.64+0x80], P0 ;  /* 0x0200008006177fae */ /* 0x000fe20008101c4a */
[----:B------:R-:W-:Y:S02]  /*0a00*/  ISETP.NE.AND P0, PT, R27, RZ, PT ;  /* 0x000000ff1b00720c */ /* 0x000fe40003f05270 */
[----:B------:R-:W-:-:S02]  /*0a10*/  CS2R R26, SRZ ;  /* 0x00000000001a7805 */ /* 0x000fc4000001ff00 */
[C---:B------:R-:W-:Y:S01]  /*0a20*/  LOP3.LUT R103, R104.reuse, 0x20, RZ, 0x3c, !PT ;  /* 0x0000002068677812 */ /* 0x040fe200078e3cff */
[----:B------:R-:W-:Y:S01]  /*0a30*/  UMOV UR7, 0x2 ;  /* 0x0000000200077882 */ /* 0x000fe20000000000 */
[C---:B------:R-:W-:Y:S01]  /*0a40*/  LOP3.LUT R102, R104.reuse, 0x420, RZ, 0x3c, !PT ;  /* 0x0000042068667812 */ /* 0x040fe200078e3cff */
[----:B------:R-:W-:Y:S01]  /*0a50*/  UMOV UR8, 0xffffffff ;  /* 0xffffffff00087882 */ /* 0x000fe20000000000 */
[C---:B------:R-:W-:Y:S01]  /*0a60*/  LOP3.LUT R101, R104.reuse, 0x820, RZ, 0x3c, !PT ;  /* 0x0000082068657812 */ /* 0x040fe200078e3cff */
[----:B------:R-:W-:Y:S01]  /*0a70*/  UPLOP3.LUT UP0, UPT, UPT, UPT, UPT, 0x80, 0x0 ;  /* 0x000000000000789c */ /* 0x000fe20003f0f070 */
[----:B------:R-:W-:Y:S01]  /*0a80*/  LOP3.LUT R100, R104, 0xc20, RZ, 0x3c, !PT ;  /* 0x00000c2068647812 */ /* 0x000fe200078e3cff */
[----:B------:R-:W-:Y:S01]  /*0a90*/  UMOV UR4, URZ ;  /* 0x0000003f00047c82 */ /* 0x000fe20008000000 */
[C---:B------:R-:W-:Y:S01]  /*0aa0*/  LOP3.LUT R98, R99.reuse, 0x10, RZ, 0x3c, !PT ;  /* 0x0000001063627812 */ /* 0x040fe200078e3cff */
[----:B------:R-:W-:Y:S01]  /*0ab0*/  UMOV UR5, URZ ;  /* 0x0000003f00057c82 */ /* 0x000fe20008000000 */
[----:B------:R-:W-:Y:S01]  /*0ac0*/  LOP3.LUT R97, R99, 0x20, RZ, 0x3c, !PT ;  /* 0x0000002063617812 */ /* 0x000fe200078e3cff */
[----:B------:R-:W-:Y:S01]  /*0ad0*/  LDGSTS.E.BYPASS.128 [R23+0x2400], desc[UR10][R8.64+0x80], P0 ;  /* 0x0240008008177fae */ /* 0x000fe20008101c4a */
[----:B------:R-:W-:-:S02]  /*0ae0*/  ISETP.NE.AND P0, PT, R28, RZ, PT ;  /* 0x000000ff1c00720c */ /* 0x000fc40003f05270 */
[----:B------:R-:W-:Y:S02]  /*0af0*/  CS2R R28, SRZ ;  /* 0x00000000001c7805 */ /* 0x000fe4000001ff00 */
[C---:B------:R-:W-:Y:S01]  /*0b00*/  LOP3.LUT R96, R99.reuse, 0x30, RZ, 0x3c, !PT ;  /* 0x0000003063607812 */ /* 0x040fe200078e3cff */
[----:B------:R-:W-:Y:S01]  /*0b10*/  LDGSTS.E.BYPASS.128 [R23+0x2800], desc[UR10][R10.64+0x80], P1 ;  /* 0x028000800a177fae */ /* 0x000fe20008901c4a */
[C---:B------:R-:W-:Y:S02]  /*0b20*/  LOP3.LUT R95, R99.reuse, 0x410, RZ, 0x3c, !PT ;  /* 0x00000410635f7812 */ /* 0x040fe400078e3cff */
[C---:B------:R-:W-:Y:S01]  /*0b30*/  LOP3.LUT R94, R99.reuse, 0x420, RZ, 0x3c, !PT ;  /* 0x00000420635e7812 */ /* 0x040fe200078e3cff */
[----:B------:R-:W-:Y:S01]  /*0b40*/  LDGSTS.E.BYPASS.128 [R23+0x2c00], desc[UR10][R12.64+0x80], P2 ;  /* 0x02c000800c177fae */ /* 0x000fe20009101c4a */
[C---:B------:R-:W-:Y:S02]  /*0b50*/  LOP3.LUT R93, R99.reuse, 0x430, RZ, 0x3c, !PT ;  /* 0x00000430635d7812 */ /* 0x040fe400078e3cff */
[C---:B------:R-:W-:Y:S01]  /*0b60*/  LOP3.LUT R92, R99.reuse, 0x810, RZ, 0x3c, !PT ;  /* 0x00000810635c7812 */ /* 0x040fe200078e3cff */
[----:B------:R-:W-:Y:S01]  /*0b70*/  LDGSTS.E.BYPASS.128 [R23+0x3000], desc[UR10][R14.64+0x80], P3 ;  /* 0x030000800e177fae */ /* 0x000fe20009901c4a */
[----:B------:R-:W-:-:S02]  /*0b80*/  LOP3.LUT R3, R99, 0xc10, RZ, 0x3c, !PT ;  /* 0x00000c1063037812 */ /* 0x000fc400078e3cff */
[C---:B-1----:R-:W-:Y:S01]  /*0b90*/  LOP3.LUT R4, R99.reuse, 0xc20, RZ, 0x3c, !PT ;  /* 0x00000c2063047812 */ /* 0x042fe200078e3cff */
[----:B------:R-:W-:Y:S01]  /*0ba0*/  LDGSTS.E.BYPASS.128 [R23+0x3400], desc[UR10][R16.64+0x80], P4 ;  /* 0x0340008010177fae */ /* 0x000fe2000a101c4a */
[----:B------:R-:W-:-:S03]  /*0bb0*/  LOP3.LUT R5, R99, 0xc30, RZ, 0x3c, !PT ;  /* 0x00000c3063057812 */ /* 0x000fc600078e3cff */
[----:B------:R-:W-:Y:S04]  /*0bc0*/  LDGSTS.E.BYPASS.128 [R23+0x3800], desc[UR10][R18.64+0x80], P5 ;  /* 0x0380008012177fae */ /* 0x000fe8000a901c4a */
[----:B------:R-:W-:Y:S04]  /*0bd0*/  LDGSTS.E.BYPASS.128 [R23+0x3c00], desc[UR10][R20.64+0x80], P6 ;  /* 0x03c0008014177fae */ /* 0x000fe8000b101c4a */
[----:B------:R-:W0:Y:S01]  /*0be0*/  LDGDEPBAR ;  /* 0x00000000000079af */ /* 0x000e220000000000 */
[----:B------:R-:W-:Y:S06]  /*0bf0*/  BAR.SYNC.DEFER_BLOCKING 0x0 ;  /* 0x0000000000007b1d */ /* 0x000fec0000010000 */
[----:B------:R-:W-:Y:S01]  /*0c00*/  @!PT LDS RZ, [RZ] ;  /* 0x00000000fffff984 */ /* 0x000fe20000000800 */
[----:B------:R-:W-:Y:S01]  /*0c10*/  @!PT LDS RZ, [RZ] ;  /* 0x00000000fffff984 */ /* 0x000fe20000000800 */
[----:B------:R-:W-:Y:S01]  /*0c20*/  @!PT LDS RZ, [RZ] ;  /* 0x00000000fffff984 */ /* 0x000fe20000000800 */
[----:B------:R1:W-:Y:S04]  /*0c30*/  LDGSTS.E.BYPASS.128 [R23+0x4000], desc[UR10][R6.64+0x100], !PT ;  /* 0x0400010006177fae */ /* 0x0003e8000f901c4a */
[----:B------:R-:W-:Y:S04]  /*0c40*/  LDGSTS.E.BYPASS.128 [R23+0x4400], desc[UR10][R8.64+0x100], !PT ;  /* 0x0440010008177fae */ /* 0x000fe8000f901c4a */
[----:B------:R-:W-:Y:S04]  /*0c50*/  LDGSTS.E.BYPASS.128 [R23+0x4800], desc[UR10][R10.64+0x100], !PT ;  /* 0x048001000a177fae */ /* 0x000fe8000f901c4a */
[----:B------:R-:W-:Y:S01]  /*0c60*/  LDGSTS.E.BYPASS.128 [R23+0x4c00], desc[UR10][R12.64+0x100], !PT ;  /* 0x04c001000c177fae */ /* 0x000fe2000f901c4a */
[----:B-1----:R-:W-:-:S02]  /*0c70*/  LOP3.LUT R7, R99, 0x820, RZ, 0x3c, !PT ;  /* 0x0000082063077812 */ /* 0x002fc400078e3cff */
[----:B------:R-:W-:Y:S01]  /*0c80*/  LOP3.LUT R6, R99, 0x830, RZ, 0x3c, !PT ;  /* 0x0000083063067812 */ /* 0x000fe200078e3cff */
[----:B------:R-:W-:Y:S04]  /*0c90*/  LDGSTS.E.BYPASS.128 [R23+0x5000], desc[UR10][R14.64+0x100], !PT ;  /* 0x050001000e177fae */ /* 0x000fe8000f901c4a */
[----:B------:R1:W-:Y:S04]  /*0ca0*/  LDGSTS.E.BYPASS.128 [R23+0x5400], desc[UR10][R16.64+0x100], !PT ;  /* 0x0540010010177fae */ /* 0x0003e8000f901c4a */
[----:B------:R2:W-:Y:S04]  /*0cb0*/  LDGSTS.E.BYPASS.128 [R23+0x5800], desc[UR10][R18.64+0x100], !PT ;  /* 0x0580010012177fae */ /* 0x0005e8000f901c4a */
[----:B------:R3:W-:Y:S04]  /*0cc0*/  LDGSTS.E.BYPASS.128 [R23+0x5c00], desc[UR10][R20.64+0x100], !PT ;  /* 0x05c0010014177fae */ /* 0x0007e8000f901c4a */
[----:B------:R-:W0:Y:S01]  /*0cd0*/  LDGDEPBAR ;  /* 0x00000000000079af */ /* 0x000e220000000000 */
[----:B-1----:R-:W-:-:S02]  /*0ce0*/  CS2R R16, SRZ ;  /* 0x0000000000107805 */ /* 0x002fc4000001ff00 */
[----:B--2---:R-:W-:Y:S02]  /*0cf0*/  CS2R R18, SRZ ;  /* 0x0000000000127805 */ /* 0x004fe4000001ff00 */
[----:B---3--:R-:W-:Y:S02]  /*0d00*/  CS2R R20, SRZ ;  /* 0x0000000000147805 */ /* 0x008fe4000001ff00 */
[----:B------:R-:W-:-:S07]  /*0d10*/  CS2R R22, SRZ ;  /* 0x0000000000167805 */ /* 0x000fce000001ff00 */
.L_x_0:
[----:B------:R-:W-:-:S04]  /*0d20*/  DEPBAR.LE SB0, 0x2 ;  /* 0x000080800000791a */ /* 0x000fc80000000000 */
[----:B------:R-:W-:Y:S02]  /*0d30*/  UIADD3 UR8, UR8, 0x1, URZ ;  /* 0x0000000108087890 */ /* 0x000fe4000fffe03f */
[----:B------:R-:W-:Y:S02]  /*0d40*/  UIADD3 UR7, UR7, 0x1, URZ ;  /* 0x0000000107077890 */ /* 0x000fe4000fffe03f */
[----:B------:R-:W-:-:S04]  /*0d50*/  UISETP.GT.AND UP1, UPT, UR8, 0x2, UPT ;  /* 0x000000020800788c */ /* 0x000fc8000bf24270 */
[----:B------:R-:W-:Y:S02]  /*0d60*/  USEL UR8, UR8, URZ, !UP1 ;  /* 0x0000003f08087287 */ /* 0x000fe4000c800000 */
[----:B------:R-:W-:Y:S02]  /*0d70*/  UISETP.GT.AND UP1, UPT, UR7, 0x2, UPT ;  /* 0x000000020700788c */ /* 0x000fe4000bf24270 */
[----:B------:R-:W-:Y:S02]  /*0d80*/  ULEA UR9, UR8, UR6, 0xd ;  /* 0x0000000608097291 */ /* 0x000fe4000f8e683f */
[----:B------:R-:W-:-:S04]  /*0d90*/  USEL UR7, UR7, URZ, !UP1 ;  /* 0x0000003f07077287 */ /* 0x000fc8000c800000 */
[----:B------:R-:W-:Y:S01]  /*0da0*/  LEA R84, R104, UR9, 0x1 ;  /* 0x0000000968547c11 */ /* 0x000fe2000f8e08ff */
[----:B------:R-:W-:Y:S01]  /*0db0*/  BAR.SYNC.DEFER_BLOCKING 0x0 ;  /* 0x0000000000007b1d */ /* 0x000fe20000010000 */
[----:B------:R-:W-:Y:S02]  /*0dc0*/  LEA R85, R99, UR9, 0x1 ;  /* 0x0000000963557c11 */ /* 0x000fe4000f8e08ff */
[----:B--2---:R-:W-:Y:S02]  /*0dd0*/  LEA R36, R95, UR9, 0x1 ;  /* 0x000000095f247c11 */ /* 0x004fe4000f8e08ff */
[----:B------:R-:W-:Y:S02]  /*0de0*/  LEA R76, R98, UR9, 0x1 ;  /* 0x00000009624c7c11 */ /* 0x000fe4000f8e08ff */
[----:B------:R-:W-:Y:S02]  /*0df0*/  LEA R80, R92, UR9, 0x1 ;  /* 0x000000095c507c11 */ /* 0x000fe4000f8e08ff */
[----:B------:R-:W-:Y:S01]  /*0e00*/  LEA R88, R94, UR9, 0x1 ;  /* 0x000000095e587c11 */ /* 0x000fe2000f8e08ff */
[----:B------:R-:W-:Y:S04]  /*0e10*/  LDSM.16.M88.4 R52, [R84] ;  /* 0x000000005434783b */ /* 0x000fe80000000200 */
[----:B------:R-:W1:Y:S04]  /*0e20*/  LDSM.16.M88.4 R12, [R85] ;  /* 0x00000000550c783b */ /* 0x000e680000000200 */
[----:B------:R-:W2:Y:S04]  /*0e30*/  LDSM.16.M88.4 R8, [R85+0x800] ;  /* 0x000800005508783b */ /* 0x000ea80000000200 */
[----:B------:R-:W3:Y:S04]  /*0e40*/  LDSM.16.M88.4 R44, [R84+0x800] ;  /* 0x00080000542c783b */ /* 0x000ee80000000200 */
[----:B------:R-:W-:Y:S04]  /*0e50*/  LDSM.16.M88.4 R36, [R36] ;  /* 0x000000002424783b */ /* 0x000fe80000000200 */
[----:B------:R-:W4:Y:S04]  /*0e60*/  LDSM.16.M88.4 R64, [R85+0x1000] ;  /* 0x001000005540783b */ /* 0x000f280000000200 */
[----:B------:R-:W-:Y:S04]  /*0e70*/  LDSM.16.M88.4 R68, [R85+0x1800] ;  /* 0x001800005544783b */ /* 0x000fe80000000200 */
[----:B------:R-:W-:Y:S04]  /*0e80*/  LDSM.16.M88.4 R76, [R76] ;  /* 0x000000004c4c783b */ /* 0x000fe80000000200 */
[----:B------:R-:W-:Y:S04]  /*0e90*/  LDSM.16.M88.4 R80, [R80] ;  /* 0x000000005050783b */ /* 0x000fe80000000200 */
[----:B------:R-:W-:Y:S01]  /*0ea0*/  LDSM.16.M88.4 R88, [R88] ;  /* 0x000000005858783b */ /* 0x000fe20000000200 */
[-C--:B-1----:R-:W-:Y:S03]  /*0eb0*/  HMMA.16816.F32.BF16 R24, R12, R52.reuse, R24 ;  /* 0x000000340c18723c */ /* 0x082fe60000041818 */
[----:B------:R-:W1:Y:S03]  /*0ec0*/  LDSM.16.M88.4 R12, [R84+0x1000] ;  /* 0x00100000540c783b */ /* 0x000e660000000200 */
[C---:B--2---:R-:W-:Y:S06]  /*0ed0*/  HMMA.16816.F32.BF16 R28, R8.reuse, R52, R28 ;  /* 0x00000034081c723c */ /* 0x044fec000004181c */
[----:B---3--:R-:W-:Y:S01]  /*0ee0*/  HMMA.16816.F32.BF16 R32, R8, R44, R32 ;  /* 0x0000002c0820723c */ /* 0x008fe20000041820 */
[----:B------:R2:W3:Y:S05]  /*0ef0*/  LDSM.16.M88.4 R8, [R84+0x1800] ;  /* 0x001800005408783b */ /* 0x0004ea0000000200 */
[----:B----4-:R-:W-:Y:S01]  /*0f00*/  HMMA.16816.F32.BF16 R40, R64, R52, R40 ;  /* 0x000000344028723c */ /* 0x010fe20000041828 */
[----:B--2---:R-:W-:-:S05]  /*0f10*/  LEA R84, R7, UR9, 0x1 ;  /* 0x0000000907547c11 */ /* 0x004fca000f8e08ff */
[----:B------:R-:W-:Y:S01]  /*0f20*/  HMMA.16816.F32.BF16 R72, R64, R44, R72 ;  /* 0x0000002c4048723c */ /* 0x000fe20000041848 */
[----:B------:R-:W-:Y:S05]  /*0f30*/  LDSM.16.M88.4 R84, [R84] ;  /* 0x000000005454783b */ /* 0x000fea0000000200 */
[C---:B------:R-:W-:Y:S06]  /*0f40*/  HMMA.16816.F32.BF16 R28, R36.reuse, R54, R28 ;  /* 0x00000036241c723c */ /* 0x040fec000004181c */
[----:B------:R-:W-:Y:S06]  /*0f50*/  HMMA.16816.F32.BF16 R32, R36, R46, R32 ;  /* 0x0000002e2420723c */ /* 0x000fec0000041820 */
[----:B-1----:R-:W-:Y:S01]  /*0f60*/  HMMA.16816.F32.BF16 R64, R64, R12, R16 ;  /* 0x0000000c4040723c */ /* 0x002fe20000041810 */
[----:B------:R-:W-:-:S05]  /*0f70*/  LEA R36, R3, UR9, 0x1 ;  /* 0x0000000903247c11 */ /* 0x000fca000f8e08ff */
[C---:B------:R-:W-:Y:S01]  /*0f80*/  HMMA.16816.F32.BF16 R56, R68.reuse, R52, R56 ;  /* 0x000000344438723c */ /* 0x040fe20000041838 */
[----:B------:R-:W1:Y:S05]  /*0f90*/  LDSM.16.M88.4 R36, [R36] ;  /* 0x000000002424783b */ /* 0x000e6a0000000200 */
[----:B------:R-:W-:Y:S01]  /*0fa0*/  HMMA.16816.F32.BF16 R48, R68, R44, R48 ;  /* 0x0000002c4430723c */ /* 0x000fe20000041830 */
[----:B------:R-:W-:-:S05]  /*0fb0*/  LEA R52, R6, UR9, 0x1 ;  /* 0x0000000906347c11 */ /* 0x000fca000f8e08ff */
[C---:B------:R-:W-:Y:S06]  /*0fc0*/  HMMA.16816.F32.BF16 R16, R68.reuse, R12, R60 ;  /* 0x0000000c4410723c */ /* 0x040fec000004183c */
[----:B---3--:R-:W-:Y:S01]  /*0fd0*/  HMMA.16816.F32.BF16 R20, R68, R8, R20 ;  /* 0x000000084414723c */ /* 0x008fe20000041814 */
[----:B------:R-:W-:Y:S02]  /*0fe0*/  LEA R60, R103, UR9, 0x1 ;  /* 0x00000009673c7c11 */ /* 0x000fe4000f8e08ff */
[----:B------:R-:W-:-:S03]  /*0ff0*/  LEA R12, R100, UR9, 0x1 ;  /* 0x00000009640c7c11 */ /* 0x000fc6000f8e08ff */
[----:B------:R-:W-:Y:S01]  /*1000*/  HMMA.16816.F32.BF16 R24, R76, R54, R24 ;  /* 0x000000364c18723c */ /* 0x000fe20000041818 */
[----:B------:R-:W-:Y:S01]  /*1010*/  LEA R68, R102, UR9, 0x1 ;  /* 0x0000000966447c11 */ /* 0x000fe2000f8e08ff */
[----:B------:R-:W2:Y:S01]  /*1020*/  LDSM.16.M88.4 R60, [R60] ;  /* 0x000000003c3c783b */ /* 0x000ea20000000200 */
[----:B------:R-:W-:-:S03]  /*1030*/  LEA R8, R5, UR9, 0x1 ;  /* 0x0000000905087c11 */ /* 0x000fc6000f8e08ff */
[C---:B------:R-:W-:Y:S01]  /*1040*/  HMMA.16816.F32.BF16 R40, R80.reuse, R54, R40 ;  /* 0x000000365028723c */ /* 0x040fe20000041828 */
[----:B------:R-:W-:Y:S01]  /*1050*/  LEA R76, R97, UR9, 0x1 ;  /* 0x00000009614c7c11 */ /* 0x000fe2000f8e08ff */
[----:B------:R-:W-:Y:S04]  /*1060*/  LDSM.16.M88.4 R68, [R68] ;  /* 0x000000004444783b */ /* 0x000fe80000000200 */
[C---:B------:R-:W-:Y:S01]  /*1070*/  HMMA.16816.F32.BF16 R72, R80.reuse, R46, R72 ;  /* 0x0000002e5048723c */ /* 0x040fe20000041848 */
[----:B------:R-:W3:Y:S05]  /*1080*/  LDSM.16.M88.4 R76, [R76] ;  /* 0x000000004c4c783b */ /* 0x000eea0000000200 */
[----:B------:R-:W-:Y:S06]  /*1090*/  HMMA.16816.F32.BF16 R80, R80, R14, R64 ;  /* 0x0000000e5050723c */ /* 0x000fec0000041840 */
[C---:B-1----:R-:W-:Y:S01]  /*10a0*/  HMMA.16816.F32.BF16 R56, R36.reuse, R54, R56 ;  /* 0x000000362438723c */ /* 0x042fe20000041838 */
[----:B------:R-:W-:Y:S01]  /*10b0*/  LEA R64, R101, UR9, 0x1 ;  /* 0x0000000965407c11 */ /* 0x000fe2000f8e08ff */
[----:B------:R-:W-:Y:S04]  /*10c0*/  LDSM.16.M88.4 R52, [R52] ;  /* 0x000000003434783b */ /* 0x000fe80000000200 */
[C---:B------:R-:W-:Y:S01]  /*10d0*/  HMMA.16816.F32.BF16 R48, R36.reuse, R46, R48 ;  /* 0x0000002e2430723c */ /* 0x040fe20000041830 */
[----:B------:R-:W1:Y:S05]  /*10e0*/  LDSM.16.M88.4 R64, [R64] ;  /* 0x000000004040783b */ /* 0x000e6a0000000200 */
[C---:B------:R-:W-:Y:S01]  /*10f0*/  HMMA.16816.F32.BF16 R16, R36.reuse, R14, R16 ;  /* 0x0000000e2410723c */ /* 0x040fe20000041810 */
[----:B------:R-:W-:Y:S05]  /*1100*/  LDSM.16.M88.4 R12, [R12] ;  /* 0x000000000c0c783b */ /* 0x000fea0000000200 */
[----:B------:R-:W-:Y:S01]  /*1110*/  HMMA.16816.F32.BF16 R20, R36, R10, R20 ;  /* 0x0000000a2414723c */ /* 0x000fe20000041814 */
[----:B------:R-:W-:Y:S05]  /*1120*/  LDSM.16.M88.4 R8, [R8] ;  /* 0x000000000808783b */ /* 0x000fea0000000200 */
[----:B--2---:R-:W-:Y:S01]  /*1130*/  HMMA.16816.F32.BF16 R28, R88, R60, R28 ;  /* 0x0000003c581c723c */ /* 0x004fe2000004181c */
[----:B------:R-:W-:-:S05]  /*1140*/  LEA R36, R4, UR9, 0x1 ;  /* 0x0000000904247c11 */ /* 0x000fca000f8e08ff */
[----:B---3--:R-:W-:Y:S01]  /*1150*/  HMMA.16816.F32.BF16 R24, R76, R60, R24 ;  /* 0x0000003c4c18723c */ /* 0x008fe20000041818 */
[----:B------:R-:W2:Y:S05]  /*1160*/  LDSM.16.M88.4 R36, [R36] ;  /* 0x000000002424783b */ /* 0x000eaa0000000200 */
[----:B------:R-:W-:Y:S01]  /*1170*/  HMMA.16816.F32.BF16 R32, R88, R68, R32 ;  /* 0x000000445820723c */ /* 0x000fe20000041820 */
[----:B------:R-:W-:-:S05]  /*1180*/  LEA R76, R93, UR9, 0x1 ;  /* 0x000000095d4c7c11 */ /* 0x000fca000f8e08ff */
[C---:B------:R-:W-:Y:S01]  /*1190*/  HMMA.16816.F32.BF16 R40, R84.reuse, R60, R40 ;  /* 0x0000003c5428723c */ /* 0x040fe20000041828 */
[----:B------:R-:W-:Y:S01]  /*11a0*/  LEA R88, R96, UR9, 0x1 ;  /* 0x0000000960587c11 */ /* 0x000fe2000f8e08ff */
[----:B------:R-:W-:Y:S04]  /*11b0*/  LDSM.16.M88.4 R76, [R76] ;  /* 0x000000004c4c783b */ /* 0x000fe80000000200 */
[C---:B------:R-:W-:Y:S06]  /*11c0*/  HMMA.16816.F32.BF16 R72, R84.reuse, R68, R72 ;  /* 0x000000445448723c */ /* 0x040fec0000041848 */
[----:B-1----:R-:W-:Y:S01]  /*11d0*/  HMMA.16816.F32.BF16 R80, R84, R64, R80 ;  /* 0x000000405450723c */ /* 0x002fe20000041850 */
[----:B------:R-:W1:Y:S11]  /*11e0*/  LDSM.16.M88.4 R84, [R88] ;  /* 0x000000005854783b */ /* 0x000e760000000200 */
[----:B------:R-:W-:Y:S06]  /*11f0*/  HMMA.16816.F32.BF16 R40, R52, R62, R40 ;  /* 0x0000003e3428723c */ /* 0x000fec0000041828 */
[C---:B--2---:R-:W-:Y:S06]  /*1200*/  HMMA.16816.F32.BF16 R56, R36.reuse, R60, R56 ;  /* 0x0000003c2438723c */ /* 0x044fec0000041838 */
[C---:B------:R-:W-:Y:S06]  /*1210*/  HMMA.16816.F32.BF16 R48, R36.reuse, R68, R48 ;  /* 0x000000442430723c */ /* 0x040fec0000041830 */
[C---:B------:R-:W-:Y:S06]  /*1220*/  HMMA.16816.F32.BF16 R44, R36.reuse, R64, R16 ;  /* 0x00000040242c723c */ /* 0x040fec0000041810 */
[----:B------:R-:W-:Y:S06]  /*1230*/  HMMA.16816.F32.BF16 R20, R36, R12, R20 ;  /* 0x0000000c2414723c */ /* 0x000fec0000041814 */
[C---:B------:R-:W-:Y:S06]  /*1240*/  HMMA.16816.F32.BF16 R72, R52.reuse, R70, R72 ;  /* 0x000000463448723c */ /* 0x040fec0000041848 */
[----:B------:R-:W-:Y:S06]  /*1250*/  HMMA.16816.F32.BF16 R16, R52, R66, R80 ;  /* 0x000000423410723c */ /* 0x000fec0000041850 */
[----:B-1----:R-:W-:Y:S01]  /*1260*/  HMMA.16816.F32.BF16 R24, R84, R62, R24 ;  /* 0x0000003e5418723c */ /* 0x002fe20000041818 */
[----:B------:R-:W-:Y:S01]  /*1270*/  BAR.SYNC.DEFER_BLOCKING 0x0 ;  /* 0x0000000000007b1d */ /* 0x000fe20000010000 */
[----:B------:R-:W-:Y:S01]  /*1280*/  IADD3 R55, P1, R109, UR4, RZ ;  /* 0x000000046d377c10 */ /* 0x000fe2000ff3e0ff */
[----:B------:R-:W-:-:S03]  /*1290*/  ULEA UR4, UR7, UR6, 0xd ;  /* 0x0000000607047291 */ /* 0x000fc6000f8e683f */
[----:B------:R-:W-:Y:S01]  /*12a0*/  HMMA.16816.F32.BF16 R28, R76, R62, R28 ;  /* 0x0000003e4c1c723c */ /* 0x000fe2000004181c */
[----:B------:R-:W-:Y:S02]  /*12b0*/  IMAD.X R12, RZ, RZ, UR5, P1 ;  /* 0x00000005ff0c7e24 */ /* 0x000fe400088e06ff */
[----:B------:R-:W-:-:S03]  /*12c0*/  IMAD.SHL.U32 R53, R55, 0x2, RZ ;  /* 0x0000000237357824 */ /* 0x000fc600078e00ff */
[----:B------:R-:W-:Y:S01]  /*12d0*/  SHF.L.U64.HI R55, R55, 0x1, R12 ;  /* 0x0000000137377819 */ /* 0x000fe2000001020c */
[----:B------:R-:W-:Y:S01]  /*12e0*/  HMMA.16816.F32.BF16 R56, R8, R62, R56 ;  /* 0x0000003e0838723c */ /* 0x000fe20000041838 */
[C---:B------:R-:W-:Y:S02]  /*12f0*/  IADD3 R36, P1, R53.reuse, R128, RZ ;  /* 0x0000008035247210 */ /* 0x040fe40007f3e0ff */
[----:B------:R-:W-:-:S03]  /*1300*/  IADD3 R12, P2, R53, R126, RZ ;  /* 0x0000007e350c7210 */ /* 0x000fc60007f5e0ff */
[----:B------:R-:W-:Y:S01]  /*1310*/  IMAD.X R37, R55, 0x1, R129, P1 ;  /* 0x0000000137257824 */ /* 0x000fe200008e0681 */
[----:B------:R-:W-:Y:S01]  /*1320*/  IADD3 R38, P1, R53, R124, RZ ;  /* 0x0000007c35267210 */ /* 0x000fe20007f3e0ff */
[----:B------:R-:W-:Y:S01]  /*1330*/  HMMA.16816.F32.BF16 R48, R8, R70, R48 ;  /* 0x000000460830723c */ /* 0x000fe20000041830 */
[----:B------:R-:W-:-:S03]  /*1340*/  IMAD.X R13, R55, 0x1, R127, P2 ;  /* 0x00000001370d7824 */ /* 0x000fc600010e067f */
[----:B------:R-:W-:Y:S02]  /*1350*/  IMAD.X R39, R55, 0x1, R125, P1 ;  /* 0x0000000137277824 */ /* 0x000fe400008e067d */
[C---:B------:R-:W-:Y:S06]  /*1360*/  HMMA.16816.F32.BF16 R60, R8.reuse, R66, R44 ;  /* 0x00000042083c723c */ /* 0x040fec000004182c */
[----:B------:R-:W-:Y:S01]  /*1370*/  HMMA.16816.F32.BF16 R20, R8, R14, R20 ;  /* 0x0000000e0814723c */ /* 0x000fe20000041814 */
[----:B------:R-:W-:Y:S01]  /*1380*/  LEA R47, R105, UR4, 0x1 ;  /* 0x00000004692f7c11 */ /* 0x000fe2000f8e08ff */
[----:B------:R-:W-:Y:S01]  /*1390*/  UMOV UR4, 0x40 ;  /* 0x0000004000047882 */ /* 0x000fe20000000000 */
[----:B------:R-:W-:-:S03]  /*13a0*/  IADD3 R44, P2, R53, R122, RZ ;  /* 0x0000007a352c7210 */ /* 0x000fc60007f5e0ff */
[----:B------:R-:W-:Y:S01]  /*13b0*/  @!PT LDS RZ, [RZ] ;  /* 0x00000000fffff984 */ /* 0x000fe20000000800 */
[----:B------:R-:W-:Y:S01]  /*13c0*/  @!PT LDS RZ, [RZ] ;  /* 0x00000000fffff984 */ /* 0x000fe20000000800 */
[----:B------:R-:W-:Y:S01]  /*13d0*/  @!PT LDS RZ, [RZ] ;  /* 0x00000000fffff984 */ /* 0x000fe20000000800 */
[----:B------:R1:W-:Y:S01]  /*13e0*/  LDGSTS.E.BYPASS.128 [R47], desc[UR10][R36.64+0x180], !PT ;  /* 0x00000180242f7fae */ /* 0x0003e2000f901c4a */
[----:B------:R-:W-:Y:S01]  /*13f0*/  IADD3 R8, P1, R53, R120, RZ ;  /* 0x0000007835087210 */ /* 0x000fe20007f3e0ff */
[----:B------:R-:W-:Y:S01]  /*1400*/  IMAD.X R45, R55, 0x1, R123, P2 ;  /* 0x00000001372d7824 */ /* 0x000fe200010e067b */
[C---:B------:R-:W-:Y:S01]  /*1410*/  IADD3 R10, P2, R53.reuse, R118, RZ ;  /* 0x00000076350a7210 */ /* 0x040fe20007f5e0ff */
[----:B------:R2:W-:Y:S01]  /*1420*/  LDGSTS.E.BYPASS.128 [R47+0x400], desc[UR10][R12.64+0x180], !PT ;  /* 0x004001800c2f7fae */ /* 0x0005e2000f901c4a */
[----:B------:R-:W-:Y:S01]  /*1430*/  IADD3 R14, P3, R53, R116, RZ ;  /* 0x00000074350e7210 */ /* 0x000fe20007f7e0ff */
[C---:B------:R-:W-:Y:S01]  /*1440*/  IMAD.X R9, R55.reuse, 0x1, R121, P1 ;  /* 0x0000000137097824 */ /* 0x040fe200008e0679 */
[----:B------:R-:W-:Y:S01]  /*1450*/  HMMA.16816.F32.BF16 R32, R76, R70, R32 ;  /* 0x000000464c20723c */ /* 0x000fe20000041820 */
[C---:B------:R-:W-:Y:S01]  /*1460*/  IMAD.X R11, R55.reuse, 0x1, R119, P2 ;  /* 0x00000001370b7824 */ /* 0x040fe200010e0677 */
[----:B------:R2:W-:Y:S01]  /*1470*/  LDGSTS.E.BYPASS.128 [R47+0x800], desc[UR10][R38.64+0x180], !PT ;  /* 0x00800180262f7fae */ /* 0x0005e2000f901c4a */
[----:B------:R-:W-:Y:S01]  /*1480*/  IMAD.X R15, R55, 0x1, R117, P3 ;  /* 0x00000001370f7824 */ /* 0x000fe200018e0675 */
[----:B-1----:R-:W-:-:S02]  /*1490*/  IADD3 R36, P1, R53, R114, RZ ;  /* 0x0000007235247210 */ /* 0x002fc40007f3e0ff */
[----:B------:R2:W-:Y:S03]  /*14a0*/  LDGSTS.E.BYPASS.128 [R47+0xc00], desc[UR10][R44.64+0x180], !PT ;  /* 0x00c001802c2f7fae */ /* 0x0005e6000f901c4a */
[----:B------:R-:W-:Y:S01]  /*14b0*/  IMAD.X R37, R55, 0x1, R115, P1 ;  /* 0x0000000137257824 */ /* 0x000fe200008e0673 */
[----:B------:R-:W-:Y:S01]  /*14c0*/  PLOP3.LUT P1, PT, PT, PT, UP0, 0x80, 0x0 ;  /* 0x000000000000781c */ /* 0x000fe20003f2f008 */
[----:B------:R2:W-:Y:S01]  /*14d0*/  LDGSTS.E.BYPASS.128 [R47+0x1000], desc[UR10][R8.64+0x180], !PT ;  /* 0x01000180082f7fae */ /* 0x0005e2000f901c4a */
[----:B------:R-:W-:-:S03]  /*14e0*/  UPLOP3.LUT UP0, UPT, UPT, UPT, UPT, 0x40, 0x0 ;  /* 0x000000000000789c */ /* 0x000fc60003f0e870 */
[----:B------:R2:W-:Y:S04]  /*14f0*/  LDGSTS.E.BYPASS.128 [R47+0x1400], desc[UR10][R10.64+0x180], !PT ;  /* 0x014001800a2f7fae */ /* 0x0005e8000f901c4a */
[----:B------:R2:W-:Y:S04]  /*1500*/  LDGSTS.E.BYPASS.128 [R47+0x1800], desc[UR10][R14.64+0x180], !PT ;  /* 0x018001800e2f7fae */ /* 0x0005e8000f901c4a */
[----:B------:R2:W-:Y:S04]  /*1510*/  LDGSTS.E.BYPASS.128 [R47+0x1c00], desc[UR10][R36.64+0x180], !PT ;  /* 0x01c00180242f7fae */ /* 0x0005e8000f901c4a */
[----:B------:R-:W0:Y:S01]  /*1520*/  LDGDEPBAR ;  /* 0x00000000000079af */ /* 0x000e220000000000 */
[----:B------:R-:W-:Y:S05]  /*1530*/  @P1 BRA `(.L_x_0) ;  /* 0xfffffff400f81947 */ /* 0x000fea000383ffff */
[----:B------:R-:W1:Y:S01]  /*1540*/  LDC.64 R4, c[0x0][0x218] ;  /* 0x00008600ff047b82 */ /* 0x000e620000000a00 */
[----:B------:R-:W-:-:S04]  /*1550*/  DEPBAR.LE SB0, 0x0 ;  /* 0x000080000000791a */ /* 0x000fc80000000000 */
[----:B------:R-:W-:Y:S01]  /*1560*/  SHF.R.S32.HI R3, RZ, 0x1f, R108 ;  /* 0x0000001fff037819 */ /* 0x000fe2000001146c */
[----:B--2---:R-:W-:Y:S01]  /*1570*/  IMAD.MOV.U32 R37, RZ, RZ, RZ ;  /* 0x000000ffff257224 */ /* 0x004fe200078e00ff */
[----:B------:R-:W-:Y:S02]  /*1580*/  LOP3.LUT R6, R110, 0x3f, R2, 0xf8, !PT ;  /* 0x0000003f6e067812 */ /* 0x000fe400078ef802 */
[----:B------:R-:W-:Y:S02]  /*1590*/  ISETP.NE.AND P4, PT, R112, RZ, PT ;  /* 0x000000ff7000720c */ /* 0x000fe40003f85270 */
[----:B------:R-:W-:Y:S02]  /*15a0*/  SHF.R.S32.HI R7, RZ, 0x1f, R110 ;  /* 0x0000001fff077819 */ /* 0x000fe4000001146e */
[----:B------:R-:W-:Y:S01]  /*15b0*/  P2R R98, PR, RZ, 0x1 ;  /* 0x00000001ff627803 */ /* 0x000fe20000000000 */
[----:B------:R-:W-:Y:S01]  /*15c0*/  BAR.SYNC.DEFER_BLOCKING 0x0 ;  /* 0x0000000000007b1d */ /* 0x000fe20000010000 */
[----:B-1----:R-:W-:-:S04]  /*15d0*/  LEA R4, P1, R108, R4, 0x2 ;  /* 0x000000046c047211 */ /* 0x002fc800078210ff */
[----:B------:R-:W-:Y:S01]  /*15e0*/  LEA.HI.X R3, R108, R5, R3, 0x2, P1 ;  /* 0x000000056c037211 */ /* 0x000fe200008f1403 */
[C---:B------:R-:W-:Y:S01]  /*15f0*/  IMAD.SHL.U32 R5, R6.reuse, 0x20, RZ ;  /* 0x0000002006057824 */ /* 0x040fe200078e00ff */
[----:B------:R-:W-:Y:S02]  /*1600*/  LEA R4, P1, R111, R4, 0x2 ;  /* 0x000000046f047211 */ /* 0x000fe400078210ff */
[----:B------:R-:W-:-:S03]  /*1610*/  SHF.L.U64.HI R6, R6, 0x5, R7 ;  /* 0x0000000506067819 */ /* 0x000fc60000010207 */
[----:B------:R-:W-:Y:S01]  /*1620*/  IMAD.X R3, RZ, RZ, R3, P1 ;  /* 0x000000ffff037224 */ /* 0x000fe200008e0603 */
[----:B------:R-:W-:-:S04]  /*1630*/  LEA R4, P1, R5, R4, 0x2 ;  /* 0x0000000405047211 */ /* 0x000fc800078210ff */
[----:B------:R-:W-:-:S05]  /*1640*/  LEA.HI.X R5, R5, R3, R6, 0x2, P1 ;  /* 0x0000000305057211 */ /* 0x000fca00008f1406 */
[----:B------:R-:W2:Y:S01]  /*1650*/  @P4 LDG.E R37, desc[UR10][R4.64] ;  /* 0x0000000a04254981 */ /* 0x000ea2000c1e1900 */
[C---:B------:R-:W-:Y:S01]  /*1660*/  LOP3.LUT R13, R2.reuse, 0x3f, RZ, 0xc0, !PT ;  /* 0x0000003f020d7812 */ /* 0x040fe200078ec0ff */
[C---:B------:R-:W-:Y:S01]  /*1670*/  IMAD.SHL.U32 R6, R2.reuse, 0x2, RZ ;  /* 0x0000000202067824 */ /* 0x040fe200078e00ff */
[----:B------:R-:W-:Y:S02]  /*1680*/  SHF.R.U32.HI R47, RZ, 0x2, R2 ;  /* 0x00000002ff2f7819 */ /* 0x000fe40000011602 */
[----:B------:R-:W-:Y:S02]  /*1690*/  LEA R14, R13, UR6, 0x2 ;  /* 0x000000060d0e7c11 */ /* 0x000fe4000f8e10ff */
[----:B------:R-:W-:Y:S02]  /*16a0*/  LOP3.LUT R10, R2, 0x10, RZ, 0xc0, !PT ;  /* 0x00000010020a7812 */ /* 0x000fe400078ec0ff */
[----:B------:R-:W-:Y:S02]  /*16b0*/  SGXT.U32 R47, R47, 0x2 ;  /* 0x000000022f2f781a */ /* 0x000fe40000000000 */
[----:B------:R-:W-:-:S02]  /*16c0*/  SHF.R.U32.HI R10, RZ, 0x2, R10 ;  /* 0x00000002ff0a7819 */ /* 0x000fc4000001160a */
[----:B------:R-:W-:Y:S02]  /*16d0*/  LOP3.LUT R11, R2, 0x20, RZ, 0xc0, !PT ;  /* 0x00000020020b7812 */ /* 0x000fe400078ec0ff */
[----:B------:R-:W-:Y:S02]  /*16e0*/  LOP3.LUT R47, R47, R10, RZ, 0xfc, !PT ;  /* 0x0000000a2f2f7212 */ /* 0x000fe400078efcff */
[----:B------:R-:W-:Y:S02]  /*16f0*/  SHF.R.U32.HI R11, RZ, 0x2, R11 ;  /* 0x00000002ff0b7819 */ /* 0x000fe4000001160b */
[----:B------:R-:W-:Y:S02]  /*1700*/  LEA R64, R47, UR6, 0x2 ;  /* 0x000000062f407c11 */ /* 0x000fe4000f8e10ff */
[C---:B------:R-:W-:Y:S01]  /*1710*/  LOP3.LUT R3, R11.reuse, 0x6, R6, 0xf8, !PT ;  /* 0x000000060b037812 */ /* 0x040fe200078ef806 */
[----:B------:R-:W-:-:S03]  /*1720*/  IMAD.IADD R10, R11, 0x1, R10 ;  /* 0x000000010b0a7824 */ /* 0x000fc600078e020a */
[----:B------:R-:W-:Y:S02]  /*1730*/  LEA R12, R3, UR6, 0x2 ;  /* 0x00000006030c7c11 */ /* 0x000fe4000f8e10ff */
[----:B------:R-:W-:Y:S02]  /*1740*/  LEA R81, R10, UR6, 0x1 ;  /* 0x000000060a517c11 */ /* 0x000fe4000f8e08ff */
[----:B------:R-:W-:Y:S01]  /*1750*/  ISETP.GT.U32.AND P0, PT, R47, R3, PT ;  /* 0x000000032f00720c */ /* 0x000fe20003f04070 */
[----:B--2---:R-:W-:Y:S01]  /*1760*/  STS [R14], R37 ;  /* 0x000000250e007388 */ /* 0x004fe20000000800 */
[----:B------:R-:W-:Y:S06]  /*1770*/  BAR.SYNC.DEFER_BLOCKING 0x0 ;  /* 0x0000000000007b1d */ /* 0x000fec0000010000 */
[----:B------:R-:W-:Y:S04]  /*1780*/  LDS R4, [R64] ;  /* 0x0000000040047984 */ /* 0x000fe80000000800 */
[----:B------:R-:W-:Y:S04]  /*1790*/  LDS R5, [R64+0x20] ;  /* 0x0000200040057984 */ /* 0x000fe80000000800 */
[----:B------:R-:W-:Y:S04]  /*17a0*/  LDS R38, [R64+0x40] ;  /* 0x0000400040267984 */ /* 0x000fe80000000800 */
[----:B------:R-:W-:Y:S04]  /*17b0*/  LDS R46, [R64+0x60] ;  /* 0x00006000402e7984 */ /* 0x000fe80000000800 */
[----:B------:R-:W-:Y:S04]  /*17c0*/  LDS R15, [R64+0x80] ;  /* 0x00008000400f7984 */ /* 0x000fe80000000800 */
[----:B------:R-:W-:Y:S04]  /*17d0*/  LDS R9, [R64+0xa0] ;  /* 0x0000a00040097984 */ /* 0x000fe80000000800 */
[----:B------:R-:W-:Y:S04]  /*17e0*/  LDS R8, [R64+0xc0] ;  /* 0x0000c00040087984 */ /* 0x000fe80000000800 */
[----:B------:R-:W-:Y:S01]  /*17f0*/  LDS R80, [R64+0xe0] ;  /* 0x0000e00040507984 */ /* 0x000fe20000000800 */
[----:B------:R-:W-:Y:S06]  /*1800*/  BAR.SYNC.DEFER_BLOCKING 0x0 ;  /* 0x0000000000007b1d */ /* 0x000fec0000010000 */
[----:B------:R1:W-:Y:S02]  /*1810*/  STS [R14], R37 ;  /* 0x000000250e007388 */ /* 0x0003e40000000800 */
[----:B------:R-:W-:Y:S01]  /*1820*/  BAR.SYNC.DEFER_BLOCKING 0x0 ;  /* 0x0000000000007b1d */ /* 0x000fe20000010000 */
[----:B-1----:R-:W-:-:S05]  /*1830*/  IMAD R14, R13, -0x2, R14 ;  /* 0xfffffffe0d0e7824 */ /* 0x002fca00078e020e */
[----:B------:R-:W1:Y:S02]  /*1840*/  LDS.64 R6, [R12] ;  /* 0x000000000c067984 */ /* 0x000e640000000a00 */
[C---:B-1----:R-:W-:Y:S01]  /*1850*/  FADD R36, R4.reuse, -R6 ;  /* 0x8000000604247221 */ /* 0x042fe20000000000 */
[----:B------:R-:W-:-:S03]  /*1860*/  FADD R4, R4, -R7 ;  /* 0x8000000704047221 */ /* 0x000fc60000000000 */
[----:B------:R-:W-:Y:S01]  /*1870*/  FMUL R36, R36, 1.4426950216293334961 ;  /* 0x3fb8aa3b24247820 */ /* 0x000fe20000400000 */
[----:B------:R-:W-:Y:S01]  /*1880*/  FMUL R100, R4, 1.4426950216293334961 ;  /* 0x3fb8aa3b04647820 */ /* 0x000fe20000400000 */
[C-C-:B------:R-:W-:Y:S01]  /*1890*/  FADD R4, R5.reuse, -R6.reuse ;  /* 0x8000000605047221 */ /* 0x140fe20000000000 */
[----:B------:R-:W-:Y:S02]  /*18a0*/  FADD R5, R5, -R7 ;  /* 0x8000000705057221 */ /* 0x000fe40000000000 */
[----:B------:R-:W-:Y:S01]  /*18b0*/  FSETP.GEU.AND P1, PT, R36, -126, PT ;  /* 0xc2fc00002400780b */ /* 0x000fe20003f2e000 */
[----:B------:R-:W-:Y:S01]  /*18c0*/  FMUL R44, R4, 1.4426950216293334961 ;  /* 0x3fb8aa3b042c7820 */ /* 0x000fe20000400000 */
[----:B------:R-:W-:Y:S01]  /*18d0*/  FMUL R5, R5, 1.4426950216293334961 ;  /* 0x3fb8aa3b05057820 */ /* 0x000fe20000400000 */
[--C-:B------:R-:W-:Y:S01]  /*18e0*/  FADD R4, R38, -R6.reuse ;  /* 0x8000000626047221 */ /* 0x100fe20000000000 */
[----:B------:R-:W-:Y:S02]  /*18f0*/  FSETP.GEU.AND P3, PT, R100, -126, PT ;  /* 0xc2fc00006400780b */ /* 0x000fe40003f6e000 */
[----:B------:R-:W-:Y:S01]  /*1900*/  FSETP.GEU.AND P2, PT, R44, -126, PT ;  /* 0xc2fc00002c00780b */ /* 0x000fe20003f4e000 */
[----:B------:R-:W-:Y:S01]  /*1910*/  FMUL R97, R4, 1.4426950216293334961 ;  /* 0x3fb8aa3b04617820 */ /* 0x000fe20000400000 */
[----:B------:R-:W-:Y:S01]  /*1920*/  FSETP.GEU.AND P6, PT, R5, -126, PT ;  /* 0xc2fc00000500780b */ /* 0x000fe20003fce000 */
[----:B------:R-:W-:-:S03]  /*1930*/  FADD R4, R46, -R6 ;  /* 0x800000062e047221 */ /* 0x000fc60000000000 */
[----:B------:R-:W-:Y:S01]  /*1940*/  FSETP.GEU.AND P4, PT, R97, -126, PT ;  /* 0xc2fc00006100780b */ /* 0x000fe20003f8e000 */
[----:B------:R-:W-:Y:S01]  /*1950*/  @!P1 FMUL R36, R36, 0.5 ;  /* 0x3f00000024249820 */ /* 0x000fe20000400000 */
[----:B------:R-:W-:Y:S01]  /*1960*/  FMUL R89, R4, 1.4426950216293334961 ;  /* 0x3fb8aa3b04597820 */ /* 0x000fe20000400000 */
[--C-:B------:R-:W-:Y:S02]  /*1970*/  FADD R4, R15, -R6.reuse ;  /* 0x800000060f047221 */ /* 0x100fe40000000000 */
[----:B------:R-:W1:Y:S01]  /*1980*/  MUFU.EX2 R39, R36 ;  /* 0x0000002400277308 */ /* 0x000e620000000800 */
[----:B------:R-:W-:Y:S01]  /*1990*/  @!P3 FMUL R100, R100, 0.5 ;  /* 0x3f0000006464b820 */ /* 0x000fe20000400000 */
[----:B------:R-:W-:Y:S01]  /*19a0*/  FMUL R83, R4, 1.4426950216293334961 ;  /* 0x3fb8aa3b04537820 */ /* 0x000fe20000400000 */
[--C-:B------:R-:W-:Y:S01]  /*19b0*/  FADD R4, R9, -R6.reuse ;  /* 0x8000000609047221 */ /* 0x100fe20000000000 */
[----:B------:R-:W-:Y:S01]  /*19c0*/  @!P6 FMUL R5, R5, 0.5 ;  /* 0x3f0000000505e820 */ /* 0x000fe20000400000 */
[----:B------:R-:W-:Y:S01]  /*19d0*/  FSETP.GEU.AND P5, PT, R89, -126, PT ;  /* 0xc2fc00005900780b */ /* 0x000fe20003fae000 */
[----:B------:R-:W-:Y:S01]  /*19e0*/  @!P2 FMUL R44, R44, 0.5 ;  /* 0x3f0000002c2ca820 */ /* 0x000fe20000400000 */
[----:B------:R-:W-:Y:S01]  /*19f0*/  FMUL R71, R4, 1.4426950216293334961 ;  /* 0x3fb8aa3b04477820 */ /* 0x000fe20000400000 */
[----:B------:R2:W3:Y:S01]  /*1a00*/  MUFU.EX2 R36, R5 ;  /* 0x0000000500247308 */ /* 0x0004e20000000800 */
[--C-:B------:R-:W-:Y:S01]  /*1a10*/  FADD R4, R8, -R6.reuse ;  /* 0x8000000608047221 */ /* 0x100fe20000000000 */
[----:B------:R-:W-:Y:S01]  /*1a20*/  FADD R6, R80, -R6 ;  /* 0x8000000650067221 */ /* 0x000fe20000000000 */
[----:B------:R-:W-:-:S02]  /*1a30*/  @!P4 FMUL R97, R97, 0.5 ;  /* 0x3f0000006161c820 */ /* 0x000fc40000400000 */
[----:B------:R-:W-:Y:S01]  /*1a40*/  FMUL R45, R4, 1.4426950216293334961 ;  /* 0x3fb8aa3b042d7820 */ /* 0x000fe20000400000 */
[----:B------:R-:W-:Y:S01]  /*1a50*/  FMUL R65, R6, 1.4426950216293334961 ;  /* 0x3fb8aa3b06417820 */ /* 0x000fe20000400000 */
[--C-:B------:R-:W-:Y:S01]  /*1a60*/  FADD R4, R38, -R7.reuse ;  /* 0x8000000726047221 */ /* 0x100fe20000000000 */
[--C-:B------:R-:W-:Y:S01]  /*1a70*/  FADD R6, R46, -R7.reuse ;  /* 0x800000072e067221 */ /* 0x100fe20000000000 */
[----:B------:R-:W4:Y:S01]  /*1a80*/  MUFU.EX2 R37, R44 ;  /* 0x0000002c00257308 */ /* 0x000f220000000800 */
[----:B------:R-:W-:Y:S01]  /*1a90*/  @!P5 FMUL R89, R89, 0.5 ;  /* 0x3f0000005959d820 */ /* 0x000fe20000400000 */
[----:B------:R-:W-:Y:S01]  /*1aa0*/  FMUL R92, R4, 1.4426950216293334961 ;  /* 0x3fb8aa3b045c7820 */ /* 0x000fe20000400000 */
[----:B------:R-:W-:Y:S01]  /*1ab0*/  FMUL R88, R6, 1.4426950216293334961 ;  /* 0x3fb8aa3b06587820 */ /* 0x000fe20000400000 */
[----:B--2---:R-:W2:Y:S01]  /*1ac0*/  LDS.64 R4, [R12+0x40] ;  /* 0x000040000c047984 */ /* 0x004ea20000000a00 */
[--C-:B------:R-:W-:Y:S01]  /*1ad0*/  FADD R6, R15, -R7.reuse ;  /* 0x800000070f067221 */ /* 0x100fe20000000000 */
[----:B-1----:R-:W-:Y:S01]  /*1ae0*/  @!P1 FMUL R39, R39, R39 ;  /* 0x0000002727279220 */ /* 0x002fe20000400000 */
[----:B------:R-:W-:Y:S01]  /*1af0*/  FSETP.GEU.AND P1, PT, R83, -126, PT ;  /* 0xc2fc00005300780b */ /* 0x000fe20003f2e000 */
[----:B---3--:R-:W-:Y:S01]  /*1b00*/  @!P6 FMUL R36, R36, R36 ;  /* 0x000000242424e220 */ /* 0x008fe20000400000 */
[----:B------:R-:W-:Y:S01]  /*1b10*/  FSETP.GEU.AND P6, PT, R65, -126, PT ;  /* 0xc2fc00004100780b */ /* 0x000fe20003fce000 */
[----:B------:R-:W-:Y:S01]  /*1b20*/  FMUL R84, R6, 1.4426950216293334961 ;  /* 0x3fb8aa3b06547820 */ /* 0x000fe20000400000 */
[--C-:B------:R-:W-:Y:S01]  /*1b30*/  FADD R6, R9, -R7.reuse ;  /* 0x8000000709067221 */ /* 0x100fe20000000000 */
[----:B------:R-:W1:Y:S01]  /*1b40*/  MUFU.EX2 R89, R89 ;  /* 0x0000005900597308 */ /* 0x000e620000000800 */
[----:B------:R-:W-:Y:S01]  /*1b50*/  FMUL R24, R24, R39 ;  /* 0x0000002718187220 */ /* 0x000fe20000400000 */
[----:B------:R-:W-:Y:S01]  /*1b60*/  FMUL R27, R27, R36 ;  /* 0x000000241b1b7220 */ /* 0x000fe20000400000 */
[----:B------:R-:W-:Y:S01]  /*1b70*/  FMUL R76, R6, 1.4426950216293334961 ;  /* 0x3fb8aa3b064c7820 */ /* 0x000fe20000400000 */
[--C-:B------:R-:W-:Y:S01]  /*1b80*/  FADD R6, R8, -R7.reuse ;  /* 0x8000000708067221 */ /* 0x100fe20000000000 */
[----:B------:R-:W-:Y:S01]  /*1b90*/  FADD R7, R80, -R7 ;  /* 0x8000000750077221 */ /* 0x000fe20000000000 */
[----:B----4-:R-:W-:Y:S01]  /*1ba0*/  @!P2 FMUL R37, R37, R37 ;  /* 0x000000252525a220 */ /* 0x010fe20000400000 */
[----:B------:R-:W-:Y:S01]  /*1bb0*/  FSETP.GEU.AND P2, PT, R45, -126, PT ;  /* 0xc2fc00002d00780b */ /* 0x000fe20003f4e000 */
[----:B------:R-:W-:Y:S01]  /*1bc0*/  FMUL R44, R6, 1.4426950216293334961 ;  /* 0x3fb8aa3b062c7820 */ /* 0x000fe20000400000 */
[----:B------:R-:W-:Y:S01]  /*1bd0*/  FMUL R7, R7, 1.4426950216293334961 ;  /* 0x3fb8aa3b07077820 */ /* 0x000fe20000400000 */
[----:B------:R-:W-:Y:S01]  /*1be0*/  @!P6 FMUL R65, R65, 0.5 ;  /* 0x3f0000004141e820 */ /* 0x000fe20000400000 */
[----:B------:R-:W3:Y:S01]  /*1bf0*/  MUFU.EX2 R97, R97 ;  /* 0x0000006100617308 */ /* 0x000ee20000000800 */
[----:B------:R-:W-:Y:S01]  /*1c00*/  @!P1 FMUL R83, R83, 0.5 ;  /* 0x3f00000053539820 */ /* 0x000fe20000400000 */
[----:B------:R-:W-:Y:S01]  /*1c10*/  FMUL R26, R26, R37 ;  /* 0x000000251a1a7220 */ /* 0x000fe20000400000 */
[----:B-1----:R-:W-:Y:S01]  /*1c20*/  @!P5 FMUL R89, R89, R89 ;  /* 0x000000595959d220 */ /* 0x002fe20000400000 */
[----:B------:R-:W-:-:S04]  /*1c30*/  FSETP.GEU.AND P5, PT, R88, -126, PT ;  /* 0xc2fc00005800780b */ /* 0x000fc80003fae000 */
[----:B------:R-:W1:Y:S01]  /*1c40*/  MUFU.EX2 R65, R65 ;  /* 0x0000004100417308 */ /* 0x000e620000000800 */
[----:B------:R-:W-:Y:S01]  /*1c50*/  @!P2 FMUL R45, R45, 0.5 ;  /* 0x3f0000002d2da820 */ /* 0x000fe20000400000 */
[----:B------:R-:W-:-:S06]  /*1c60*/  FMUL R89, R30, R89 ;  /* 0x000000591e597220 */ /* 0x000fcc0000400000 */
[----:B------:R-:W4:Y:S01]  /*1c70*/  MUFU.EX2 R100, R100 ;  /* 0x0000006400647308 */ /* 0x000f220000000800 */
[----:B---3--:R-:W-:Y:S01]  /*1c80*/  @!P4 FMUL R97, R97, R97 ;  /* 0x000000616161c220 */ /* 0x008fe20000400000 */
[----:B------:R-:W-:Y:S01]  /*1c90*/  FSETP.GEU.AND P4, PT, R92, -126, PT ;  /* 0xc2fc00005c00780b */ /* 0x000fe20003f8e000 */
[----:B------:R-:W-:Y:S01]  /*1ca0*/  @!P5 FMUL R88, R88, 0.5 ;  /* 0x3f0000005858d820 */ /* 0x000fe20000400000 */
[C-C-:B--2---:R-:W-:Y:S01]  /*1cb0*/  FADD R6, R38.reuse, -R4.reuse ;  /* 0x8000000426067221 */ /* 0x144fe20000000000 */
[--C-:B------:R-:W-:Y:S01]  /*1cc0*/  FADD R38, R38, -R5.reuse ;  /* 0x8000000526267221 */ /* 0x100fe20000000000 */
[----:B------:R-:W-:Y:S02]  /*1cd0*/  FMUL R97, R28, R97 ;  /* 0x000000611c617220 */ /* 0x000fe40000400000 */
[----:B------:R-:W2:Y:S01]  /*1ce0*/  MUFU.EX2 R45, R45 ;  /* 0x0000002d002d7308 */ /* 0x000ea20000000800 */
[----:B-1----:R-:W-:Y:S01]  /*1cf0*/  @!P6 FMUL R65, R65, R65 ;  /* 0x000000414141e220 */ /* 0x002fe20000400000 */
[----:B------:R-:W-:Y:S01]  /*1d00*/  FSETP.GEU.AND P6, PT, R7, -126, PT ;  /* 0xc2fc00000700780b */ /* 0x000fe20003fce000 */
[----:B------:R-:W-:Y:S01]  /*1d10*/  FMUL R93, R6, 1.4426950216293334961 ;  /* 0x3fb8aa3b065d7820 */ /* 0x000fe20000400000 */
[--C-:B------:R-:W-:Y:S01]  /*1d20*/  FADD R6, R46, -R4.reuse ;  /* 0x800000042e067221 */ /* 0x100fe20000000000 */
[----:B------:R-:W-:Y:S01]  /*1d30*/  FMUL R38, R38, 1.4426950216293334961 ;  /* 0x3fb8aa3b26267820 */ /* 0x000fe20000400000 */
[--C-:B------:R-:W-:Y:S01]  /*1d40*/  FADD R46, R46, -R5.reuse ;  /* 0x800000052e2e7221 */ /* 0x100fe20000000000 */
[----:B------:R-:W-:Y:S01]  /*1d50*/  @!P4 FMUL R92, R92, 0.5 ;  /* 0x3f0000005c5cc820 */ /* 0x000fe20000400000 */
[----:B------:R-:W-:Y:S01]  /*1d60*/  FMUL R95, R6, 1.4426950216293334961 ;  /* 0x3fb8aa3b065f7820 */ /* 0x000fe20000400000 */
[--C-:B------:R-:W-:Y:S01]  /*1d70*/  FADD R6, R15, -R4.reuse ;  /* 0x800000040f067221 */ /* 0x100fe20000000000 */
[----:B------:R-:W1:Y:S01]  /*1d80*/  MUFU.EX2 R88, R88 ;  /* 0x0000005800587308 */ /* 0x000e620000000800 */
[----:B----4-:R-:W-:Y:S01]  /*1d90*/  @!P3 FMUL R100, R100, R100 ;  /* 0x000000646464b220 */ /* 0x010fe20000400000 */
[----:B------:R-:W-:Y:S01]  /*1da0*/  FSETP.GEU.AND P3, PT, R71, -126, PT ;  /* 0xc2fc00004700780b */ /* 0x000fe20003f6e000 */
[----:B------:R-:W-:Y:S01]  /*1db0*/  FMUL R85, R6, 1.4426950216293334961 ;  /* 0x3fb8aa3b06557820 */ /* 0x000fe20000400000 */
[--C-:B------:R-:W-:Y:S01]  /*1dc0*/  FADD R6, R9, -R4.reuse ;  /* 0x8000000409067221 */ /* 0x100fe20000000000 */
[----:B------:R-:W-:Y:S01]  /*1dd0*/  @!P6 FMUL R7, R7, 0.5 ;  /* 0x3f0000000707e820 */ /* 0x000fe20000400000 */
[----:B------:R-:W-:Y:S01]  /*1de0*/  FMUL R90, R46, 1.4426950216293334961 ;  /* 0x3fb8aa3b2e5a7820 */ /* 0x000fe20000400000 */
[----:B--2---:R-:W-:Y:S01]  /*1df0*/  @!P2 FMUL R45, R45, R45 ;  /* 0x0000002d2d2da220 */ /* 0x004fe20000400000 */
[----:B------:R-:W-:Y:S01]  /*1e00*/  FMUL R77, R6, 1.4426950216293334961 ;  /* 0x3fb8aa3b064d7820 */ /* 0x000fe20000400000 */
[----:B------:R2:W3:Y:S01]  /*1e10*/  MUFU.EX2 R52, R7 ;  /* 0x0000000700347308 */ /* 0x0004e20000000800 */
[----:B------:R-:W-:Y:S01]  /*1e20*/  FSETP.GEU.AND P2, PT, R44, -126, PT ;  /* 0xc2fc00002c00780b */ /* 0x000fe20003f4e000 */
[--C-:B------:R-:W-:Y:S01]  /*1e30*/  FADD R46, R8, -R4.reuse ;  /* 0x80000004082e7221 */ /* 0x100fe20000000000 */
[----:B------:R-:W-:Y:S01]  /*1e40*/  FADD R4, R80, -R4 ;  /* 0x8000000450047221 */ /* 0x000fe20000000000 */
[----:B------:R-:W-:Y:S01]  /*1e50*/  FMUL R25, R25, R100 ;  /* 0x0000006419197220 */ /* 0x000fe20000400000 */
[----:B------:R-:W-:Y:S01]  /*1e60*/  FMUL R65, R58, R65 ;  /* 0x000000413a417220 */ /* 0x000fe20000400000 */
[----:B------:R-:W-:Y:S01]  /*1e70*/  @!P3 FMUL R71, R71, 0.5 ;  /* 0x3f0000004747b820 */ /* 0x000fe20000400000 */
[----:B------:R-:W-:Y:S01]  /*1e80*/  FMUL R55, R4, 1.4426950216293334961 ;  /* 0x3fb8aa3b04377820 */ /* 0x000fe20000400000 */
[----:B-1----:R-:W-:Y:S01]  /*1e90*/  @!P5 FMUL R88, R88, R88 ;  /* 0x000000585858d220 */ /* 0x002fe20000400000 */
[----:B--2---:R-:W1:Y:S01]  /*1ea0*/  LDS.64 R6, [R12+0x80] ;  /* 0x000080000c067984 */ /* 0x004e620000000a00 */
[----:B------:R-:W-:Y:S01]  /*1eb0*/  FSETP.GEU.AND P5, PT, R38, -126, PT ;  /* 0xc2fc00002600780b */ /* 0x000fe20003fae000 */
[--C-:B------:R-:W-:Y:S01]  /*1ec0*/  FADD R4, R15, -R5.reuse ;  /* 0x800000050f047221 */ /* 0x100fe20000000000 */
[----:B------:R-:W2:Y:S01]  /*1ed0*/  MUFU.EX2 R92, R92 ;  /* 0x0000005c005c7308 */ /* 0x000ea20000000800 */
[----:B------:R-:W4:Y:S01]  /*1ee0*/  LDS.64 R12, [R12+0xc0] ;  /* 0x0000c0000c0c7984 */ /* 0x000f220000000a00 */
[----:B------:R-:W-:Y:S01]  /*1ef0*/  @!P2 FMUL R44, R44, 0.5 ;  /* 0x3f0000002c2ca820 */ /* 0x000fe20000400000 */
[----:B------:R-:W-:Y:S01]  /*1f00*/  FMUL R86, R4, 1.4426950216293334961 ;  /* 0x3fb8aa3b04567820 */ /* 0x000fe20000400000 */
[--C-:B------:R-:W-:Y:S01]  /*1f10*/  FADD R4, R9, -R5.reuse ;  /* 0x8000000509047221 */ /* 0x100fe20000000000 */
[----:B---3--:R-:W-:Y:S01]  /*1f20*/  @!P6 FMUL R52, R52, R52 ;  /* 0x000000343434e220 */ /* 0x008fe20000400000 */
[----:B------:R-:W-:Y:S01]  /*1f30*/  FSETP.GEU.AND P6, PT, R77, -126, PT ;  /* 0xc2fc00004d00780b */ /* 0x000fe20003fce000 */
[----:B------:R-:W-:Y:S01]  /*1f40*/  BAR.SYNC.DEFER_BLOCKING 0x0 ;  /* 0x0000000000007b1d */ /* 0x000fe20000010000 */
[----:B------:R-:W-:Y:S01]  /*1f50*/  FMUL R78, R4, 1.4426950216293334961 ;  /* 0x3fb8aa3b044e7820 */ /* 0x000fe20000400000 */
[--C-:B------:R-:W-:Y:S01]  /*1f60*/  FADD R4, R8, -R5.reuse ;  /* 0x8000000508047221 */ /* 0x100fe20000000000 */
[----:B------:R-:W-:Y:S01]  /*1f70*/  FADD R5, R80, -R5 ;  /* 0x8000000550057221 */ /* 0x000fe20000000000 */
[----:B------:R-:W-:Y:S01]  /*1f80*/  @!P5 FMUL R38, R38, 0.5 ;  /* 0x3f0000002626d820 */ /* 0x000fe20000400000 */
[----:B------:R-:W-:Y:S01]  /*1f90*/  FMUL R46, R46, 1.4426950216293334961 ;  /* 0x3fb8aa3b2e2e7820 */ /* 0x000fe20000400000 */
[----:B------:R-:W3:Y:S01]  /*1fa0*/  MUFU.EX2 R71, R71 ;  /* 0x0000004700477308 */ /* 0x000ee20000000800 */
[----:B------:R-:W-:Y:S01]  /*1fb0*/  FMUL R5, R5, 1.4426950216293334961 ;  /* 0x3fb8aa3b05057820 */ /* 0x000fe20000400000 */
[----:B------:R-:W-:Y:S01]  /*1fc0*/  FMUL R66, R4, 1.4426950216293334961 ;  /* 0x3fb8aa3b04427820 */ /* 0x000fe20000400000 */
[----:B------:R-:W-:Y:S01]  /*1fd0*/  FMUL R31, R31, R88 ;  /* 0x000000581f1f7220 */ /* 0x000fe20000400000 */
[----:B--2---:R-:W-:Y:S01]  /*1fe0*/  @!P4 FMUL R92, R92, R92 ;  /* 0x0000005c5c5cc220 */ /* 0x004fe20000400000 */
[----:B------:R-:W-:Y:S01]  /*1ff0*/  FSETP.GEU.AND P4, PT, R93, -126, PT ;  /* 0xc2fc00005d00780b */ /* 0x000fe20003f8e000 */
[----:B------:R-:W-:Y:S01]  /*2000*/  @!P6 FMUL R77, R77, 0.5 ;  /* 0x3f0000004d4de820 */ /* 0x000fe20000400000 */
[----:B------:R-:W-:Y:S01]  /*2010*/  FMUL R59, R59, R52 ;  /* 0x000000343b3b7220 */ /* 0x000fe20000400000 */
[----:B------:R-:W2:Y:S01]  /*2020*/  MUFU.EX2 R44, R44 ;  /* 0x0000002c002c7308 */ /* 0x000ea20000000800 */
[----:B------:R-:W-:Y:S01]  /*2030*/  FMUL R29, R29, R92 ;  /* 0x0000005c1d1d7220 */ /* 0x000fe20000400000 */
[----:B------:R-:W-:-:S06]  /*2040*/  FMUL R45, R56, R45 ;  /* 0x0000002d382d7220 */ /* 0x000fcc0000400000 */
[----:B------:R-:W4:Y:S01]  /*2050*/  MUFU.EX2 R77, R77 ;  /* 0x0000004d004d7308 */ /* 0x000f220000000800 */
[----:B---3--:R-:W-:Y:S01]  /*2060*/  @!P3 FMUL R71, R71, R71 ;  /* 0x000000474747b220 */ /* 0x008fe20000400000 */
[----:B-----5:R-:W-:Y:S01]  /*2070*/  STS.U16 [R14], R107 ;  /* 0x0000006b0e007388 */ /* 0x020fe20000000400 */
[----:B------:R-:W-:Y:S01]  /*2080*/  FSETP.GEU.AND P3, PT, R76, -126, PT ;  /* 0xc2fc00004c00780b */ /* 0x000fe20003f6e000 */
[----:B------:R-:W-:Y:S01]  /*2090*/  @!P4 FMUL R93, R93, 0.5 ;  /* 0x3f0000005d5dc820 */ /* 0x000fe20000400000 */
[----:B------:R-:W-:-:S03]  /*20a0*/  FMUL R42, R42, R71 ;  /* 0x000000472a2a7220 */ /* 0x000fc60000400000 */
[----:B------:R-:W3:Y:S01]  /*20b0*/  MUFU.EX2 R38, R38 ;  /* 0x0000002600267308 */ /* 0x000ee20000000800 */
[--C-:B-1----:R-:W-:Y:S01]  /*20c0*/  FADD R4, R15, -R6.reuse ;  /* 0x800000060f047221 */ /* 0x102fe20000000000 */
[----:B--2---:R-:W-:Y:S01]  /*20d0*/  @!P2 FMUL R44, R44, R44 ;  /* 0x0000002c2c2ca220 */ /* 0x004fe20000400000 */
[----:B------:R-:W-:Y:S01]  /*20e0*/  FSETP.GEU.AND P2, PT, R85, -126, PT ;  /* 0xc2fc00005500780b */ /* 0x000fe20003f4e000 */
[--C-:B------:R-:W-:Y:S01]  /*20f0*/  FADD R15, R15, -R7.reuse ;  /* 0x800000070f0f7221 */ /* 0x100fe20000000000 */
[----:B------:R-:W-:Y:S01]  /*2100*/  FMUL R87, R4, 1.4426950216293334961 ;  /* 0x3fb8aa3b04577820 */ /* 0x000fe20000400000 */
[C-C-:B------:R-:W-:Y:S01]  /*2110*/  FADD R4, R9.reuse, -R6.reuse ;  /* 0x8000000609047221 */ /* 0x140fe20000000000 */
[--C-:B------:R-:W-:Y:S01]  /*2120*/  FADD R9, R9, -R7.reuse ;  /* 0x8000000709097221 */ /* 0x100fe20000000000 */
[----:B------:R-:W1:Y:S01]  /*2130*/  MUFU.EX2 R83, R83 ;  /* 0x0000005300537308 */ /* 0x000e620000000800 */
[----:B----4-:R-:W-:Y:S01]  /*2140*/  @!P6 FMUL R77, R77, R77 ;  /* 0x0000004d4d4de220 */ /* 0x010fe20000400000 */
[----:B------:R-:W-:Y:S01]  /*2150*/  FSETP.GEU.AND P6, PT, R5, -126, PT ;  /* 0xc2fc00000500780b */ /* 0x000fe20003fce000 */
[----:B------:R-:W-:Y:S01]  /*2160*/  FMUL R91, R4, 1.4426950216293334961 ;  /* 0x3fb8aa3b045b7820 */ /* 0x000fe20000400000 */
[----:B------:R-:W-:Y:S01]  /*2170*/  @!P3 FMUL R76, R76, 0.5 ;  /* 0x3f0000004c4cb820 */ /* 0x000fe20000400000 */
[----:B------:R-:W-:Y:S01]  /*2180*/  FMUL R15, R15, 1.4426950216293334961 ;  /* 0x3fb8aa3b0f0f7820 */ /* 0x000fe20000400000 */
[----:B------:R-:W-:Y:S01]  /*2190*/  FMUL R94, R9, 1.4426950216293334961 ;  /* 0x3fb8aa3b095e7820 */ /* 0x000fe20000400000 */
[--C-:B------:R-:W-:Y:S01]  /*21a0*/  FADD R9, R8, -R6.reuse ;  /* 0x8000000608097221 */ /* 0x100fe20000000000 */
[----:B------:R-:W-:Y:S01]  /*21b0*/  @!P2 FMUL R85, R85, 0.5 ;  /* 0x3f0000005555a820 */ /* 0x000fe20000400000 */
[----:B---3--:R-:W-:Y:S01]  /*21c0*/  @!P5 FMUL R38, R38, R38 ;  /* 0x000000262626d220 */ /* 0x008fe20000400000 */
[----:B------:R-:W-:Y:S01]  /*21d0*/  FSETP.GEU.AND P5, PT, R55, -126, PT ;  /* 0xc2fc00003700780b */ /* 0x000fe20003fae000 */
[----:B------:R-:W2:Y:S01]  /*21e0*/  MUFU.EX2 R93, R93 ;  /* 0x0000005d005d7308 */ /* 0x000ea20000000800 */
[----:B------:R-:W-:Y:S01]  /*21f0*/  FMUL R67, R9, 1.4426950216293334961 ;  /* 0x3fb8aa3b09437820 */ /* 0x000fe20000400000 */
[----:B------:R-:W-:Y:S01]  /*2200*/  FADD R9, R80, -R6 ;  /* 0x8000000650097221 */ /* 0x000fe20000000000 */
[--C-:B------:R-:W-:Y:S01]  /*2210*/  FADD R6, R8, -R7.reuse ;  /* 0x8000000708067221 */ /* 0x100fe20000000000 */
[----:B------:R-:W-:Y:S01]  /*2220*/  @!P6 FMUL R5, R5, 0.5 ;  /* 0x3f0000000505e820 */ /* 0x000fe20000400000 */
[----:B------:R-:W-:Y:S01]  /*2230*/  FADD R7, R80, -R7 ;  /* 0x8000000750077221 */ /* 0x000fe20000000000 */
[----:B-1----:R-:W-:Y:S01]  /*2240*/  @!P1 FMUL R83, R83, R83 ;  /* 0x0000005353539220 */ /* 0x002fe20000400000 */
[----:B------:R-:W-:Y:S01]  /*2250*/  FSETP.GEU.AND P1, PT, R84, -126, PT ;  /* 0xc2fc00005400780b */ /* 0x000fe20003f2e000 */
[----:B------:R-:W1:Y:S01]  /*2260*/  MUFU.EX2 R54, R5 ;  /* 0x0000000500367308 */ /* 0x000e620000000800 */
[----:B------:R-:W-:Y:S01]  /*2270*/  BAR.SYNC.DEFER_BLOCKING 0x0 ;  /* 0x0000000000007b1d */ /* 0x000fe20000010000 */
[----:B------:R-:W-:Y:S01]  /*2280*/  FMUL R69, R9, 1.4426950216293334961 ;  /* 0x3fb8aa3b09457820 */ /* 0x000fe20000400000 */
[C-C-:B------:R-:W-:Y:S01]  /*2290*/  FADD R9, R8.reuse, -R12.reuse ;  /* 0x8000000c08097221 */ /* 0x140fe20000000000 */
[----:B------:R-:W-:Y:S01]  /*22a0*/  @!P5 FMUL R55, R55, 0.5 ;  /* 0x3f0000003737d820 */ /* 0x000fe20000400000 */
[--C-:B------:R-:W-:Y:S01]  /*22b0*/  FADD R8, R8, -R13.reuse ;  /* 0x8000000d08087221 */ /* 0x100fe20000000000 */
[----:B------:R-:W-:Y:S01]  /*22c0*/  FMUL R70, R7, 1.4426950216293334961 ;  /* 0x3fb8aa3b07467820 */ /* 0x000fe20000400000 */
[----:B------:R-:W-:Y:S01]  /*22d0*/  FMUL R68, R6, 1.4426950216293334961 ;  /* 0x3fb8aa3b06447820 */ /* 0x000fe20000400000 */
[----:B------:R-:W3:Y:S01]  /*22e0*/  MUFU.EX2 R76, R76 ;  /* 0x0000004c004c7308 */ /* 0x000ee20000000800 */
[----:B--2---:R-:W-:Y:S01]  /*22f0*/  @!P4 FMUL R93, R93, R93 ;  /* 0x0000005d5d5dc220 */ /* 0x004fe20000400000 */
[----:B------:R-:W-:Y:S01]  /*2300*/  FSETP.GEU.AND P4, PT, R46, -126, PT ;  /* 0xc2fc00002e00780b */ /* 0x000fe20003f8e000 */
[----:B------:R-:W-:Y:S01]  /*2310*/  FMUL R82, R8, 1.4426950216293334961 ;  /* 0x3fb8aa3b08527820 */ /* 0x000fe20000400000 */
[----:B------:R-:W-:Y:S01]  /*2320*/  @!P1 FMUL R84, R84, 0.5 ;  /* 0x3f00000054549820 */ /* 0x000fe20000400000 */
[----:B------:R-:W-:Y:S01]  /*2330*/  FMUL R79, R9, 1.4426950216293334961 ;  /* 0x3fb8aa3b094f7820 */ /* 0x000fe20000400000 */
[C---:B------:R-:W-:Y:S01]  /*2340*/  FADD R12, R80.reuse, -R12 ;  /* 0x8000000c500c7221 */ /* 0x040fe20000000000 */
[----:B------:R-:W-:Y:S01]  /*2350*/  FADD R13, R80, -R13 ;  /* 0x8000000d500d7221 */ /* 0x000fe20000000000 */
[----:B------:R-:W2:Y:S01]  /*2360*/  MUFU.EX2 R85, R85 ;  /* 0x0000005500557308 */ /* 0x000ea20000000800 */
[----:B------:R-:W-:Y:S01]  /*2370*/  FMUL R33, R33, R38 ;  /* 0x0000002621217220 */ /* 0x000fe20000400000 */
[----:B------:R-:W-:Y:S01]  /*2380*/  FMUL R12, R12, 1.4426950216293334961 ;  /* 0x3fb8aa3b0c0c7820 */ /* 0x000fe20000400000 */
[----:B------:R-:W-:Y:S01]  /*2390*/  FMUL R99, R13, 1.4426950216293334961 ;  /* 0x3fb8aa3b0d637820 */ /* 0x000fe20000400000 */
[----:B------:R-:W-:Y:S01]  /*23a0*/  LOP3.LUT R13, R110, 0x1, R3, 0xfe, !PT ;  /* 0x000000016e0d7812 */ /* 0x000fe200078efe03 */
[----:B-1----:R-:W-:Y:S01]  /*23b0*/  @!P6 FMUL R54, R54, R54 ;  /* 0x000000363636e220 */ /* 0x002fe20000400000 */
[----:B------:R-:W-:Y:S01]  /*23c0*/  FSETP.GEU.AND P6, PT, R69, -126, PT ;  /* 0xc2fc00004500780b */ /* 0x000fe20003fce000 */
[----:B------:R-:W-:Y:S01]  /*23d0*/  @!P4 FMUL R46, R46, 0.5 ;  /* 0x3f0000002e2ec820 */ /* 0x000fe20000400000 */
[----:B------:R-:W1:Y:S01]  /*23e0*/  MUFU.EX2 R55, R55 ;  /* 0x0000003700377308 */ /* 0x000e620000000800 */
[----:B------:R-:W4:Y:S01]  /*23f0*/  LDS.64 R4, [R81] ;  /* 0x0000000051047984 */ /* 0x000f220000000a00 */
[----:B---3--:R-:W-:Y:S01]  /*2400*/  @!P3 FMUL R76, R76, R76 ;  /* 0x0000004c4c4cb220 */ /* 0x008fe20000400000 */
[----:B------:R-:W-:Y:S01]  /*2410*/  FSETP.GEU.AND P3, PT, R90, -126, PT ;  /* 0xc2fc00005a00780b */ /* 0x000fe20003f6e000 */
[----:B------:R-:W-:Y:S01]  /*2420*/  FMUL R93, R32, R93 ;  /* 0x0000005d205d7220 */ /* 0x000fe20000400000 */
[----:B------:R-:W-:Y:S01]  /*2430*/  FMUL R83, R40, R83 ;  /* 0x0000005328537220 */ /* 0x000fe20000400000 */
[----:B------:R-:W-:Y:S01]  /*2440*/  FMUL R43, R43, R76 ;  /* 0x0000004c2b2b7220 */ /* 0x000fe20000400000 */
[----:B------:R-:W-:Y:S01]  /*2450*/  FMUL R44, R57, R44 ;  /* 0x0000002c392c7220 */ /* 0x000fe20000400000 */
[----:B------:R-:W3:Y:S01]  /*2460*/  MUFU.EX2 R84, R84 ;  /* 0x0000005400547308 */ /* 0x000ee20000000800 */
[----:B--2---:R-:W-:Y:S01]  /*2470*/  @!P2 FMUL R85, R85, R85 ;  /* 0x000000555555a220 */ /* 0x004fe20000400000 */
[----:B------:R-:W-:Y:S01]  /*2480*/  FSETP.GEU.AND P2, PT, R66, -126, PT ;  /* 0xc2fc00004200780b */ /* 0x000fe20003f4e000 */
[----:B------:R-:W-:Y:S01]  /*2490*/  @!P6 FMUL R69, R69, 0.5 ;  /* 0x3f0000004545e820 */ /* 0x000fe20000400000 */
[----:B------:R-:W-:Y:S01]  /*24a0*/  FMUL R74, R74, R77 ;  /* 0x0000004d4a4a7220 */ /* 0x000fe20000400000 */
[----:B------:R-:W-:Y:S01]  /*24b0*/  FMUL R85, R72, R85 ;  /* 0x0000005548557220 */ /* 0x000fe20000400000 */
[----:B------:R-:W-:Y:S01]  /*24c0*/  FMUL R51, R51, R54 ;  /* 0x0000003633337220 */ /* 0x000fe20000400000 */
[----:B------:R-:W2:Y:S01]  /*24d0*/  LDC.64 R76, c[0x0][0x228] ;  /* 0x00008a00ff4c7b82 */ /* 0x000ea20000000a00 */
[----:B------:R-:W-:Y:S01]  /*24e0*/  @!P3 FMUL R90, R90, 0.5 ;  /* 0x3f0000005a5ab820 */ /* 0x000fe20000400000 */
[----:B-1----:R-:W-:Y:S01]  /*24f0*/  @!P5 FMUL R55, R55, R55 ;  /* 0x000000373737d220 */ /* 0x002fe20000400000 */
[----:B------:R-:W-:Y:S01]  /*2500*/  FSETP.GEU.AND P5, PT, R15, -126, PT ;  /* 0xc2fc00000f00780b */ /* 0x000fe20003fae000 */
[----:B------:R-:W1:Y:S02]  /*2510*/  MUFU.EX2 R53, R46 ;  /* 0x0000002e00357308 */ /* 0x000e640000000800 */
[----:B------:R-:W-:-:S02]  /*2520*/  FMUL R55, R50, R55 ;  /* 0x0000003732377220 */ /* 0x000fc40000400000 */
[----:B------:R-:W-:Y:S01]  /*2530*/  @!P2 FMUL R66, R66, 0.5 ;  /* 0x3f0000004242a820 */ /* 0x000fe20000400000 */
[----:B---3--:R-:W-:Y:S01]  /*2540*/  @!P1 FMUL R84, R84, R84 ;  /* 0x0000005454549220 */ /* 0x008fe20000400000 */
[----:B------:R-:W-:Y:S02]  /*2550*/  FSETP.GEU.AND P1, PT, R95, -126, PT ;  /* 0xc2fc00005f00780b */ /* 0x000fe40003f2e000 */
[----:B------:R3:W4:Y:S01]  /*2560*/  MUFU.EX2 R46, R66 ;  /* 0x00000042002e7308 */ /* 0x0007220000000800 */
[----:B------:R-:W-:-:S03]  /*2570*/  FMUL R41, R41, R84 ;  /* 0x0000005429297220 */ /* 0x000fc60000400000 */
[----:B------:R-:W-:-:S04]  /*2580*/  @!P5 FMUL R15, R15, 0.5 ;  /* 0x3f0000000f0fd820 */ /* 0x000fc80000400000 */
[----:B------:R-:W2:Y:S01]  /*2590*/  MUFU.EX2 R90, R90 ;  /* 0x0000005a005a7308 */ /* 0x000ea20000000800 */
[----:B---3--:R-:W-:Y:S02]  /*25a0*/  IMAD R66, R10, 0x2, R81 ;  /* 0x000000020a427824 */ /* 0x008fe400078e0251 */
[----:B-1----:R-:W-:Y:S01]  /*25b0*/  @!P4 FMUL R53, R53, R53 ;  /* 0x000000353535c220 */ /* 0x002fe20000400000 */
[----:B------:R-:W-:Y:S01]  /*25c0*/  LDS.64 R10, [R81+0x40] ;  /* 0x00004000510a7984 */ /* 0x000fe20000000a00 */
[----:B------:R-:W-:Y:S01]  /*25d0*/  @!P1 FMUL R95, R95, 0.5 ;  /* 0x3f0000005f5f9820 */ /* 0x000fe20000400000 */
[----:B------:R-:W-:Y:S01]  /*25e0*/  FSETP.GEU.AND P4, PT, R87, -126, PT ;  /* 0xc2fc00005700780b */ /* 0x000fe20003f8e000 */
[C---:B----4-:R-:W-:Y:S01]  /*25f0*/  IMAD.U32 R6, R5.reuse, 0x10000, RZ ;  /* 0x0001000005067824 */ /* 0x050fe200078e00ff */
[C---:B------:R-:W-:Y:S01]  /*2600*/  PRMT R7, R4.reuse, 0x7632, R7 ;  /* 0x0000763204077816 */ /* 0x040fe20000000007 */
[----:B------:R1:W3:Y:S01]  /*2610*/  MUFU.EX2 R96, R15 ;  /* 0x0000000f00607308 */ /* 0x0002e20000000800 */
[----:B------:R-:W-:Y:S01]  /*2620*/  PRMT R8, R5, 0x7632, R8 ;  /* 0x0000763205087816 */ /* 0x000fe20000000008 */
[----:B------:R-:W-:-:S02]  /*2630*/  IMAD.U32 R4, R4, 0x10000, RZ ;  /* 0x0001000004047824 */ /* 0x000fc400078e00ff */
[----:B------:R-:W-:Y:S01]  /*2640*/  @!P2 FMUL R46, R46, R46 ;  /* 0x0000002e2e2ea220 */ /* 0x000fe20000400000 */
[----:B------:R-:W-:Y:S01]  /*2650*/  IMAD.U32 R5, R7, 0x10000, RZ ;  /* 0x0001000007057824 */ /* 0x000fe200078e00ff */
[----:B------:R-:W-:Y:S01]  /*2660*/  FSETP.GEU.AND P2, PT, R67, -126, PT ;  /* 0xc2fc00004300780b */ /* 0x000fe20003f4e000 */
[----:B------:R-:W-:Y:S02]  /*2670*/  IMAD.U32 R7, R8, 0x10000, RZ ;  /* 0x0001000008077824 */ /* 0x000fe400078e00ff */
[----:B------:R-:W-:Y:S01]  /*2680*/  FMUL R48, R48, R53 ;  /* 0x0000003530307220 */ /* 0x000fe20000400000 */
[----:B------:R-:W-:Y:S01]  /*2690*/  LDS.64 R8, [R81+0x60] ;  /* 0x0000600051087984 */ /* 0x000fe20000000a00 */
[----:B------:R-:W4:Y:S01]  /*26a0*/  MUFU.EX2 R95, R95 ;  /* 0x0000005f005f7308 */ /* 0x000f220000000800 */
[----:B--2---:R-:W-:Y:S01]  /*26b0*/  @!P3 FMUL R90, R90, R90 ;  /* 0x0000005a5a5ab220 */ /* 0x004fe20000400000 */
[----:B------:R-:W-:Y:S01]  /*26c0*/  FSETP.GEU.AND P3, PT, R78, -126, PT ;  /* 0xc2fc00004e00780b */ /* 0x000fe20003f6e000 */
[----:B-1----:R-:W1:Y:S01]  /*26d0*/  LDS.64 R14, [R81+0x20] ;  /* 0x00002000510e7984 */ /* 0x002e620000000a00 */
[----:B------:R-:W-:Y:S01]  /*26e0*/  @!P4 FMUL R87, R87, 0.5 ;  /* 0x3f0000005757c820 */ /* 0x000fe20000400000 */
[----:B------:R-:W-:Y:S01]  /*26f0*/  FMUL R35, R35, R90 ;  /* 0x0000005a23237220 */ /* 0x000fe20000400000 */
[----:B------:R-:W-:Y:S01]  /*2700*/  FMUL R46, R49, R46 ;  /* 0x0000002e312e7220 */ /* 0x000fe20000400000 */
[----:B------:R-:W-:Y:S01]  /*2710*/  BAR.SYNC.DEFER_BLOCKING 0x0 ;  /* 0x0000000000007b1d */ /* 0x000fe20000010000 */
[----:B---3--:R-:W-:Y:S01]  /*2720*/  @!P5 FMUL R96, R96, R96 ;  /* 0x000000606060d220 */ /* 0x008fe20000400000 */
[----:B------:R-:W-:Y:S01]  /*2730*/  @!P2 FMUL R67, R67, 0.5 ;  /* 0x3f0000004343a820 */ /* 0x000fe20000400000 */
[----:B------:R-:W-:-:S02]  /*2740*/  FSETP.GEU.AND P5, PT, R70, -126, PT ;  /* 0xc2fc00004600780b */ /* 0x000fc40003fae000 */
[----:B------:R-:W-:Y:S01]  /*2750*/  FMUL R17, R17, R96 ;  /* 0x0000006011117220 */ /* 0x000fe20000400000 */
[----:B------:R-:W2:Y:S02]  /*2760*/  MUFU.EX2 R87, R87 ;  /* 0x0000005700577308 */ /* 0x000ea40000000800 */
[----:B------:R-:W-:Y:S01]  /*2770*/  @!P3 FMUL R78, R78, 0.5 ;  /* 0x3f0000004e4eb820 */ /* 0x000fe20000400000 */
[----:B----4-:R-:W-:Y:S01]  /*2780*/  @!P1 FMUL R95, R95, R95 ;  /* 0x0000005f5f5f9220 */ /* 0x010fe20000400000 */
[----:B------:R-:W-:-:S04]  /*2790*/  FSETP.GEU.AND P1, PT, R86, -126, PT ;  /* 0xc2fc00005600780b */ /* 0x000fc80003f2e000 */
[----:B------:R-:W3:Y:S01]  /*27a0*/  MUFU.EX2 R78, R78 ;  /* 0x0000004e004e7308 */ /* 0x000ee20000000800 */
[----:B------:R-:W-:Y:S01]  /*27b0*/  FMUL R95, R34, R95 ;  /* 0x0000005f225f7220 */ /* 0x000fe20000400000 */
[----:B------:R-:W-:-:S06]  /*27c0*/  @!P5 FMUL R70, R70, 0.5 ;  /* 0x3f0000004646d820 */ /* 0x000fcc0000400000 */
[----:B------:R-:W4:Y:S01]  /*27d0*/  MUFU.EX2 R67, R67 ;  /* 0x0000004300437308 */ /* 0x000f220000000800 */
[----:B--2---:R-:W-:Y:S01]  /*27e0*/  @!P4 FMUL R87, R87, R87 ;  /* 0x000000575757c220 */ /* 0x004fe20000400000 */
[----:B------:R1:W-:Y:S01]  /*27f0*/  STS.128 [R66], R4 ;  /* 0x0000000442007388 */ /* 0x0003e20000000c00 */
[----:B------:R-:W-:Y:S01]  /*2800*/  @!P1 FMUL R86, R86, 0.5 ;  /* 0x3f00000056569820 */ /* 0x000fe20000400000 */
[----:B------:R-:W-:Y:S01]  /*2810*/  FSETP.GEU.AND P4, PT, R68, -126, PT ;  /* 0xc2fc00004400780b */ /* 0x000fe20003f8e000 */
[----:B------:R-:W-:Y:S01]  /*2820*/  FMUL R87, R16, R87 ;  /* 0x0000005710577220 */ /* 0x000fe20000400000 */
[----:B------:R-:W-:Y:S01]  /*2830*/  BAR.SYNC.DEFER_BLOCKING 0x0 ;  /* 0x0000000000007b1d */ /* 0x000fe20000010000 */
[----:B---3--:R-:W-:Y:S01]  /*2840*/  @!P3 FMUL R78, R78, R78 ;  /* 0x0000004e4e4eb220 */ /* 0x008fe20000400000 */
[----:B------:R-:W-:-:S04]  /*2850*/  FSETP.GEU.AND P3, PT, R94, -126, PT ;  /* 0xc2fc00005e00780b */ /* 0x000fc80003f6e000 */
[----:B------:R-:W2:Y:S01]  /*2860*/  MUFU.EX2 R86, R86 ;  /* 0x0000005600567308 */ /* 0x000ea20000000800 */
[----:B------:R-:W-:Y:S01]  /*2870*/  FMUL R75, R75, R78 ;  /* 0x0000004e4b4b7220 */ /* 0x000fe20000400000 */
[----:B----4-:R-:W-:Y:S01]  /*2880*/  @!P2 FMUL R67, R67, R67 ;  /* 0x000000434343a220 */ /* 0x010fe20000400000 */
[C---:B-1----:R-:W-:Y:S01]  /*2890*/  PRMT R5, R14.reuse, 0x7632, R5 ;  /* 0x000076320e057816 */ /* 0x042fe20000000005 */
[----:B------:R-:W-:Y:S01]  /*28a0*/  IMAD.U32 R4, R14, 0x10000, RZ ;  /* 0x000100000e047824 */ /* 0x000fe200078e00ff */
[C---:B------:R-:W-:Y:S01]  /*28b0*/  PRMT R7, R15.reuse, 0x7632, R7 ;  /* 0x000076320f077816 */ /* 0x040fe20000000007 */
[----:B------:R-:W-:Y:S01]  /*28c0*/  IMAD.U32 R6, R15, 0x10000, RZ ;  /* 0x000100000f067824 */ /* 0x000fe200078e00ff */
[----:B------:R-:W-:Y:S02]  /*28d0*/  FSETP.GEU.AND P2, PT, R12, -126, PT ;  /* 0xc2fc00000c00780b */ /* 0x000fe40003f4e000 */
[----:B------:R-:W-:Y:S01]  /*28e0*/  @!P3 FMUL R94, R94, 0.5 ;  /* 0x3f0000005e5eb820 */ /* 0x000fe20000400000 */
[----:B------:R-:W-:-:S02]  /*28f0*/  IMAD.U32 R5, R5, 0x10000, RZ ;  /* 0x0001000005057824 */ /* 0x000fc400078e00ff */
[----:B------:R-:W-:Y:S01]  /*2900*/  @!P4 FMUL R68, R68, 0.5 ;  /* 0x3f0000004444c820 */ /* 0x000fe20000400000 */
[----:B------:R-:W-:Y:S01]  /*2910*/  IMAD.U32 R7, R7, 0x10000, RZ ;  /* 0x0001000007077824 */ /* 0x000fe200078e00ff */
[----:B------:R-:W1:Y:S01]  /*2920*/  MUFU.EX2 R70, R70 ;  /* 0x0000004600467308 */ /* 0x000e620000000800 */
[----:B------:R-:W-:Y:S01]  /*2930*/  LOP3.LUT R15, R3, 0x11, RZ, 0xfc, !PT ;  /* 0x00000011030f7812 */ /* 0x000fe200078efcff */
[----:B--2---:R-:W-:Y:S01]  /*2940*/  @!P1 FMUL R86, R86, R86 ;  /* 0x0000005656569220 */ /* 0x004fe20000400000 */
[----:B------:R-:W2:Y:S01]  /*2950*/  LDS R101, [R64] ;  /* 0x0000000040657984 */ /* 0x000ea20000000800 */
[----:B------:R-:W-:Y:S01]  /*2960*/  FSETP.GEU.AND P1, PT, R91, -126, PT ;  /* 0xc2fc00005b00780b */ /* 0x000fe20003f2e000 */
[----:B------:R-:W-:Y:S01]  /*2970*/  FMUL R60, R60, R67 ;  /* 0x000000433c3c7220 */ /* 0x000fe20000400000 */
[----:B------:R-:W-:Y:S01]  /*2980*/  FMUL R73, R73, R86 ;  /* 0x0000005649497220 */ /* 0x000fe20000400000 */
[----:B------:R-:W3:Y:S01]  /*2990*/  LDS R102, [R64+0x20] ;  /* 0x0000200040667984 */ /* 0x000ee20000000800 */
[----:B------:R-:W4:Y:S01]  /*29a0*/  MUFU.EX2 R94, R94 ;  /* 0x0000005e005e7308 */ /* 0x000f220000000800 */
[----:B------:R-:W-:Y:S01]  /*29b0*/  @!P2 FMUL R12, R12, 0.5 ;  /* 0x3f0000000c0ca820 */ /* 0x000fe20000400000 */
[----:B------:R-:W-:Y:S07]  /*29c0*/  BAR.SYNC.DEFER_BLOCKING 0x0 ;  /* 0x0000000000007b1d */ /* 0x000fee0000010000 */
[----:B------:R-:W-:Y:S01]  /*29d0*/  @!P1 FMUL R91, R91, 0.5 ;  /* 0x3f0000005b5b9820 */ /* 0x000fe20000400000 */
[----:B------:R-:W2:Y:S01]  /*29e0*/  MUFU.EX2 R81, R12 ;  /* 0x0000000c00517308 */ /* 0x000ea20000000800 */
[----:B-1----:R-:W-:-:S04]  /*29f0*/  @!P5 FMUL R70, R70, R70 ;  /* 0x000000464646d220 */ /* 0x002fc80000400000 */
[----:B------:R-:W-:Y:S01]  /*2a00*/  FMUL R63, R63, R70 ;  /* 0x000000463f3f7220 */ /* 0x000fe20000400000 */
[----:B----4-:R-:W-:Y:S02]  /*2a10*/  @!P3 FMUL R94, R94, R94 ;  /* 0x0000005e5e5eb220 */ /* 0x010fe40000400000 */
[----:B------:R-:W1:Y:S01]  /*2a20*/  MUFU.EX2 R91, R91 ;  /* 0x0000005b005b7308 */ /* 0x000e620000000800 */
[----:B------:R-:W-:Y:S01]  /*2a30*/  FSETP.GEU.AND P3, PT, R82, -126, PT ;  /* 0xc2fc00005200780b */ /* 0x000fe20003f6e000 */
[----:B------:R-:W-:-:S06]  /*2a40*/  FMUL R19, R19, R94 ;  /* 0x0000005e13137220 */ /* 0x000fcc0000400000 */
[----:B------:R-:W4:Y:S01]  /*2a50*/  MUFU.EX2 R68, R68 ;  /* 0x0000004400447308 */ /* 0x000f220000000800 */
[----:B------:R4:W-:Y:S01]  /*2a60*/  STS.128 [R66], R4 ;  /* 0x0000000442007388 */ /* 0x0009e20000000c00 */
[----:B--2---:R-:W-:Y:S01]  /*2a70*/  @!P2 FMUL R81, R81, R81 ;  /* 0x000000515151a220 */ /* 0x004fe20000400000 */
[----:B------:R-:W-:Y:S03]  /*2a80*/  BAR.SYNC.DEFER_BLOCKING 0x0 ;  /* 0x0000000000007b1d */ /* 0x000fe60000010000 */
[----:B------:R-:W-:Y:S01]  /*2a90*/  @!P3 FMUL R82, R82, 0.5 ;  /* 0x3f0000005252b820 */ /* 0x000fe20000400000 */
[----:B------:R-:W-:Y:S01]  /*2aa0*/  FMUL R81, R22, R81 ;  /* 0x0000005116517220 */ /* 0x000fe20000400000 */
[----:B-1----:R-:W-:Y:S01]  /*2ab0*/  @!P1 FMUL R91, R91, R91 ;  /* 0x0000005b5b5b9220 */ /* 0x002fe20000400000 */
[----:B------:R-:W-:Y:S01]  /*2ac0*/  FSETP.GEU.AND P1, PT, R79, -126, PT ;  /* 0xc2fc00004f00780b */ /* 0x000fe20003f2e000 */
[----:B------:R-:W1:Y:S01]  /*2ad0*/  MUFU.EX2 R80, R82 ;  /* 0x0000005200507308 */ /* 0x000e620000000800 */
[-C--:B------:R-:W-:Y:S01]  /*2ae0*/  FMUL R25, R25, R101.reuse ;  /* 0x0000006519197220 */ /* 0x080fe20000400000 */
[----:B------:R-:W-:Y:S01]  /*2af0*/  FMUL R24, R24, R101 ;  /* 0x0000006518187220 */ /* 0x000fe20000400000 */
[-C--:B---3--:R-:W-:Y:S01]  /*2b00*/  FMUL R26, R26, R102.reuse ;  /* 0x000000661a1a7220 */ /* 0x088fe20000400000 */
[----:B------:R-:W-:Y:S01]  /*2b10*/  FMUL R27, R27, R102 ;  /* 0x000000661b1b7220 */ /* 0x000fe20000400000 */
[----:B------:R-:W-:Y:S01]  /*2b20*/  FMUL R18, R18, R91 ;  /* 0x0000005b12127220 */ /* 0x000fe20000400000 */
[----:B----4-:R-:W-:Y:S01]  /*2b30*/  @!P4 FMUL R68, R68, R68 ;  /* 0x000000444444c220 */ /* 0x010fe20000400000 */
[----:B------:R-:W-:Y:S01]  /*2b40*/  ISETP.GE.AND P4, PT, R13, R0, PT ;  /* 0x000000000d00720c */ /* 0x000fe20003f86270 */
[----:B------:R-:W-:Y:S01]  /*2b50*/  IMAD.U32 R6, R11, 0x10000, RZ ;  /* 0x000100000b067824 */ /* 0x000fe200078e00ff */
[C---:B------:R-:W-:Y:S01]  /*2b60*/  LOP3.LUT R13, R3.reuse, R110, RZ, 0xfc, !PT ;  /* 0x0000006e030d7212 */ /* 0x040fe200078efcff */
[----:B------:R-:W2:Y:S01]  /*2b70*/  MUFU.EX2 R69, R69 ;  /* 0x0000004500457308 */ /* 0x000ea20000000800 */
[----:B------:R-:W-:Y:S01]  /*2b80*/  LOP3.LUT R4, R3, 0x1, RZ, 0xfc, !PT ;  /* 0x0000000103047812 */ /* 0x000fe200078efcff */
[----:B------:R-:W-:Y:S01]  /*2b90*/  @!P1 FMUL R79, R79, 0.5 ;  /* 0x3f0000004f4f9820 */ /* 0x000fe20000400000 */
[----:B------:R-:W-:Y:S01]  /*2ba0*/  ISETP.GE.AND P5, PT, R13, R0, PT ;  /* 0x000000000d00720c */ /* 0x000fe20003fa6270 */
[----:B------:R-:W-:Y:S01]  /*2bb0*/  FMUL R61, R61, R68 ;  /* 0x000000443d3d7220 */ /* 0x000fe20000400000 */
[----:B------:R-:W-:Y:S01]  /*2bc0*/  SEL R25, R25, RZ, !P4 ;  /* 0x000000ff19197207 */ /* 0x000fe20006000000 */
[----:B-1----:R-:W-:Y:S01]  /*2bd0*/  @!P3 FMUL R80, R80, R80 ;  /* 0x000000505050b220 */ /* 0x002fe20000400000 */
[----:B------:R-:W1:Y:S01]  /*2be0*/  LDS R12, [R64] ;  /* 0x00000000400c7984 */ /* 0x000e620000000800 */
[----:B------:R-:W3:Y:S01]  /*2bf0*/  MUFU.EX2 R79, R79 ;  /* 0x0000004f004f7308 */ /* 0x000ee20000000800 */
[----:B------:R-:W-:Y:S01]  /*2c00*/  ISETP.GT.U32.AND P3, PT, R47, R4, PT ;  /* 0x000000042f00720c */ /* 0x000fe20003f64070 */
[----:B------:R-:W-:Y:S01]  /*2c10*/  FMUL R21, R21, R80 ;  /* 0x0000005015157220 */ /* 0x000fe20000400000 */
[C---:B------:R-:W-:Y:S01]  /*2c20*/  LOP3.LUT R13, R47.reuse, R110, RZ, 0xfc, !PT ;  /* 0x0000006e2f0d7212 */ /* 0x040fe200078efcff */
[----:B------:R-:W4:Y:S01]  /*2c30*/  LDS R14, [R64+0x20] ;  /* 0x00002000400e7984 */ /* 0x000f220000000800 */
[----:B------:R-:W-:-:S02]  /*2c40*/  LOP3.LUT R5, R47, 0x8, RZ, 0xfc, !PT ;  /* 0x000000082f057812 */ /* 0x000fc400078efcff */
[----:B------:R-:W-:Y:S01]  /*2c50*/  SEL R24, R24, RZ, !P5 ;  /* 0x000000ff18187207 */ /* 0x000fe20006800000 */
[----:B--2---:R-:W-:Y:S01]  /*2c60*/  @!P6 FMUL R69, R69, R69 ;  /* 0x000000454545e220 */ /* 0x004fe20000400000 */
[----:B------:R-:W-:Y:S02]  /*2c70*/  SEL R25, R25, RZ, P3 ;  /* 0x000000ff19197207 */ /* 0x000fe40001800000 */
[C---:B------:R-:W-:Y:S01]  /*2c80*/  ISETP.GT.U32.AND P2, PT, R5.reuse, R4, PT ;  /* 0x000000040500720c */ /* 0x040fe20003f44070 */
[----:B------:R-:W-:Y:S01]  /*2c90*/  FMUL R69, R62, R69 ;  /* 0x000000453e457220 */ /* 0x000fe20000400000 */
[----:B------:R-:W-:Y:S02]  /*2ca0*/  ISETP.GT.U32.AND P3, PT, R5, R3, PT ;  /* 0x000000030500720c */ /* 0x000fe40003f64070 */
[----:B------:R-:W-:Y:S01]  /*2cb0*/  SEL R24, R24, RZ, P0 ;  /* 0x000000ff18187207 */ /* 0x000fe20000000000 */
[----:B---3--:R-:W-:Y:S01]  /*2cc0*/  @!P1 FMUL R79, R79, R79 ;  /* 0x0000004f4f4f9220 */ /* 0x008fe20000400000 */
[----:B------:R-:W-:-:S02]  /*2cd0*/  ISETP.GE.AND P1, PT, R13, R0, PT ;  /* 0x000000000d00720c */ /* 0x000fc40003f26270 */
[----:B------:R-:W-:Y:S01]  /*2ce0*/  LOP3.LUT R5, R110, 0x8, R47, 0xfe, !PT ;  /* 0x000000086e057812 */ /* 0x000fe200078efe2f */
[----:B------:R-:W-:Y:S01]  /*2cf0*/  FMUL R20, R20, R79 ;  /* 0x0000004f14147220 */ /* 0x000fe20000400000 */
[----:B------:R-:W-:Y:S02]  /*2d00*/  SEL R36, R24, RZ, !P1 ;  /* 0x000000ff18247207 */ /* 0x000fe40004800000 */
[----:B------:R-:W-:Y:S02]  /*2d10*/  SEL R37, R25, RZ, !P1 ;  /* 0x000000ff19257207 */ /* 0x000fe40004800000 */
[----:B------:R-:W-:Y:S02]  /*2d20*/  ISETP.GE.AND P1, PT, R5, R0, PT ;  /* 0x000000000500720c */ /* 0x000fe40003f26270 */
[----:B------:R-:W-:Y:S02]  /*2d30*/  SEL R26, R26, RZ, !P5 ;  /* 0x000000ff1a1a7207 */ /* 0x000fe40006800000 */
[----:B------:R-:W-:-:S02]  /*2d40*/  LOP3.LUT R5, R110, 0x11, R3, 0xfe, !PT ;  /* 0x000000116e057812 */ /* 0x000fc400078efe03 */
[----:B------:R-:W-:Y:S02]  /*2d50*/  SEL R27, R27, RZ, !P4 ;  /* 0x000000ff1b1b7207 */ /* 0x000fe40006000000 */
[----:B------:R-:W-:Y:S02]  /*2d60*/  SEL R26, R26, RZ, P3 ;  /* 0x000000ff1a1a7207 */ /* 0x000fe40001800000 */
[----:B------:R-:W-:Y:S02]  /*2d70*/  LOP3.LUT R4, R47, 0x10, RZ, 0xfc, !PT ;  /* 0x000000102f047812 */ /* 0x000fe400078efcff */
[----:B------:R-:W-:Y:S01]  /*2d80*/  ISETP.GE.AND P3, PT, R5, R0, PT ;  /* 0x000000000500720c */ /* 0x000fe20003f66270 */
[-C--:B-1----:R-:W-:Y:S01]  /*2d90*/  FMUL R33, R33, R12.reuse ;  /* 0x0000000c21217220 */ /* 0x082fe20000400000 */
[----:B------:R-:W-:Y:S01]  /*2da0*/  SEL R27, R27, RZ, P2 ;  /* 0x000000ff1b1b7207 */ /* 0x000fe20001000000 */
[-C--:B------:R-:W-:Y:S01]  /*2db0*/  FMUL R93, R93, R12.reuse ;  /* 0x0000000c5d5d7220 */ /* 0x080fe20000400000 */
[----:B------:R-:W-:Y:S01]  /*2dc0*/  ISETP.GT.U32.AND P2, PT, R4, R15, PT ;  /* 0x0000000f0400720c */ /* 0x000fe20003f44070 */
[----:B------:R-:W-:Y:S01]  /*2dd0*/  IMAD.U32 R4, R10, 0x10000, RZ ;  /* 0x000100000a047824 */ /* 0x000fe200078e00ff */
[----:B------:R-:W-:Y:S01]  /*2de0*/  SEL R33, R33, RZ, !P3 ;  /* 0x000000ff21217207 */ /* 0x000fe20005800000 */
[-C--:B------:R-:W-:Y:S01]  /*2df0*/  FMUL R97, R97, R12.reuse ;  /* 0x0000000c61617220 */ /* 0x080fe20000400000 */
[C---:B------:R-:W-:Y:S01]  /*2e00*/  LOP3.LUT R5, R110.reuse, 0x10, R47, 0xfe, !PT ;  /* 0x000000106e057812 */ /* 0x040fe200078efe2f */
[----:B------:R-:W-:Y:S01]  /*2e10*/  FMUL R29, R29, R12 ;  /* 0x0000000c1d1d7220 */ /* 0x000fe20000400000 */
[----:B------:R-:W-:Y:S01]  /*2e20*/  LOP3.LUT R7, R110, 0x10, R3, 0xfe, !PT ;  /* 0x000000106e077812 */ /* 0x000fe200078efe03 */
[-C--:B----4-:R-:W-:Y:S01]  /*2e30*/  FMUL R95, R95, R14.reuse ;  /* 0x0000000e5f5f7220 */ /* 0x090fe20000400000 */
[----:B------:R-:W-:Y:S01]  /*2e40*/  SEL R38, R26, RZ, !P1 ;  /* 0x000000ff1a267207 */ /* 0x000fe20004800000 */
[----:B------:R-:W-:Y:S01]  /*2e50*/  BAR.SYNC.DEFER_BLOCKING 0x0 ;  /* 0x0000000000007b1d */ /* 0x000fe20000010000 */
[----:B------:R-:W-:Y:S01]  /*2e60*/  SEL R39, R27, RZ, !P1 ;  /* 0x000000ff1b277207 */ /* 0x000fe20004800000 */
[-C--:B------:R-:W-:Y:S01]  /*2e70*/  FMUL R35, R35, R14.reuse ;  /* 0x0000000e23237220 */ /* 0x080fe20000400000 */
[----:B------:R-:W-:Y:S01]  /*2e80*/  SEL R13, R33, RZ, P2 ;  /* 0x000000ff210d7207 */ /* 0x000fe20001000000 */
[----:B------:R-:W-:Y:S01]  /*2e90*/  FMUL R89, R89, R14 ;  /* 0x0000000e59597220 */ /* 0x000fe20000400000 */
[----:B------:R-:W-:Y:S01]  /*2ea0*/  ISETP.GE.AND P1, PT, R5, R0, PT ;  /* 0x000000000500720c */ /* 0x000fe20003f26270 */
[----:B------:R-:W-:Y:S01]  /*2eb0*/  FMUL R31, R31, R14 ;  /* 0x0000000e1f1f7220 */ /* 0x000fe20000400000 */
[----:B------:R-:W-:-:S02]  /*2ec0*/  ISETP.GE.AND P2, PT, R7, R0, PT ;  /* 0x000000000700720c */ /* 0x000fc40003f46270 */
[----:B------:R-:W-:Y:S02]  /*2ed0*/  PRMT R5, R10, 0x7632, R5 ;  /* 0x000076320a057816 */ /* 0x000fe40000000005 */
[----:B------:R-:W-:Y:S02]  /*2ee0*/  PRMT R7, R11, 0x7632, R7 ;  /* 0x000076320b077816 */ /* 0x000fe40000000007 */
[----:B------:R-:W-:Y:S01]  /*2ef0*/  SEL R93, R93, RZ, !P2 ;  /* 0x000000ff5d5d7207 */ /* 0x000fe20005000000 */
[----:B------:R-:W-:Y:S01]  /*2f00*/  IMAD.U32 R5, R5, 0x10000, RZ ;  /* 0x0001000005057824 */ /* 0x000fe200078e00ff */
[----:B------:R-:W-:Y:S01]  /*2f10*/  FSETP.GEU.AND P6, PT, R99, -126, PT ;  /* 0xc2fc00006300780b */ /* 0x000fe20003fce000 */
[----:B------:R-:W-:Y:S01]  /*2f20*/  IMAD.U32 R7, R7, 0x10000, RZ ;  /* 0x0001000007077824 */ /* 0x000fe200078e00ff */
[----:B------:R-:W-:Y:S02]  /*2f30*/  SEL R10, R97, RZ, !P5 ;  /* 0x000000ff610a7207 */ /* 0x000fe40006800000 */
[----:B------:R-:W-:-:S02]  /*2f40*/  SEL R11, R29, RZ, !P4 ;  /* 0x000000ff1d0b7207 */ /* 0x000fc40006000000 */
[----:B------:R-:W-:Y:S02]  /*2f50*/  SEL R12, R93, RZ, P0 ;  /* 0x000000ff5d0c7207 */ /* 0x000fe40000000000 */
[----:B------:R-:W-:Y:S01]  /*2f60*/  LOP3.LUT R25, R47, 0x18, RZ, 0xfc, !PT ;  /* 0x000000182f197812 */ /* 0x000fe200078efcff */
[----:B------:R1:W-:Y:S01]  /*2f70*/  STS.128 [R66], R4 ;  /* 0x0000000442007388 */ /* 0x0003e20000000c00 */
[----:B------:R-:W-:Y:S02]  /*2f80*/  LOP3.LUT R24, R3, 0x10, RZ, 0xfc, !PT ;  /* 0x0000001003187812 */ /* 0x000fe400078efcff */
[----:B------:R-:W-:Y:S01]  /*2f90*/  SEL R10, R10, RZ, !P1 ;  /* 0x000000ff0a0a7207 */ /* 0x000fe20004800000 */
[----:B------:R-:W-:Y:S01]  /*2fa0*/  BAR.SYNC.DEFER_BLOCKING 0x0 ;  /* 0x0000000000007b1d */ /* 0x000fe20000010000 */
[----:B------:R-:W-:Y:S01]  /*2fb0*/  SEL R11, R11, RZ, !P1 ;  /* 0x000000ff0b0b7207 */ /* 0x000fe20004800000 */
[----:B------:R-:W-:Y:S01]  /*2fc0*/  @!P6 FMUL R99, R99, 0.5 ;  /* 0x3f0000006363e820 */ /* 0x000fe20000400000 */
[----:B------:R-:W-:-:S02]  /*2fd0*/  SEL R12, R12, RZ, !P1 ;  /* 0x000000ff0c0c7207 */ /* 0x000fc40004800000 */
[----:B------:R-:W-:Y:S01]  /*2fe0*/  SEL R13, R13, RZ, !P1 ;  /* 0x000000ff0d0d7207 */ /* 0x000fe20004800000 */
[----:B------:R-:W2:Y:S01]  /*2ff0*/  MUFU.EX2 R82, R99 ;  /* 0x0000006300527308 */ /* 0x000ea20000000800 */
[----:B------:R-:W-:Y:S02]  /*3000*/  ISETP.GT.U32.AND P1, PT, R25, R24, PT ;  /* 0x000000181900720c */ /* 0x000fe40003f24070 */
[----:B------:R-:W-:Y:S02]  /*3010*/  SEL R95, R95, RZ, !P2 ;  /* 0x000000ff5f5f7207 */ /* 0x000fe40005000000 */
[----:B------:R-:W-:Y:S02]  /*3020*/  SEL R35, R35, RZ, !P3 ;  /* 0x000000ff23237207 */ /* 0x000fe40005800000 */
[----:B------:R-:W-:Y:S02]  /*3030*/  SEL R95, R95, RZ, P1 ;  /* 0x000000ff5f5f7207 */ /* 0x000fe40000800000 */
[----:B------:R-:W-:-:S02]  /*3040*/  ISETP.GT.U32.AND P1, PT, R25, R15, PT ;  /* 0x0000000f1900720c */ /* 0x000fc40003f24070 */
[C---:B-1----:R-:W-:Y:S02]  /*3050*/  LOP3.LUT R5, R110.reuse, 0x18, R47, 0xfe, !PT ;  /* 0x000000186e057812 */ /* 0x042fe400078efe2f */
[----:B------:R-:W-:Y:S02]  /*3060*/  SEL R15, R35, RZ, P1 ;  /* 0x000000ff230f7207 */ /* 0x000fe40000800000 */
[----:B------:R-:W-:Y:S02]  /*3070*/  LOP3.LUT R35, R110, 0x21, R3, 0xfe, !PT ;  /* 0x000000216e237812 */ /* 0x000fe400078efe03 */
[----:B------:R-:W-:Y:S01]  /*3080*/  P2R R27, PR, RZ, 0x1 ;  /* 0x00000001ff1b7803 */ /* 0x000fe20000000000 */
[----:B------:R-:W1:Y:S01]  /*3090*/  LDS R26, [R64] ;  /* 0x00000000401a7984 */ /* 0x000e620000000800 */
[----:B------:R-:W-:Y:S01]  /*30a0*/  ISETP.GE.AND P1, PT, R5, R0, PT ;  /* 0x000000000500720c */ /* 0x000fe20003f26270 */
[----:B--2---:R-:W-:Y:S01]  /*30b0*/  @!P6 FMUL R82, R82, R82 ;  /* 0x000000525252e220 */ /* 0x004fe20000400000 */
[----:B------:R-:W-:Y:S01]  /*30c0*/  SEL R24, R89, RZ, !P5 ;  /* 0x000000ff59187207 */ /* 0x000fe20006800000 */
[----:B------:R-:W2:Y:S01]  /*30d0*/  LDS R28, [R64+0x20] ;  /* 0x00002000401c7984 */ /* 0x000ea20000000800 */
[----:B------:R-:W-:Y:S01]  /*30e0*/  SEL R25, R31, RZ, !P4 ;  /* 0x000000ff1f197207 */ /* 0x000fe20006000000 */
[----:B------:R-:W-:Y:S01]  /*30f0*/  FMUL R23, R23, R82 ;  /* 0x0000005217177220 */ /* 0x000fe20000400000 */
[----:B------:R-:W-:-:S02]  /*3100*/  ISETP.GE.AND P0, PT, R35, R0, PT ;  /* 0x000000002300720c */ /* 0x000fc40003f06270 */
[----:B------:R-:W-:Y:S02]  /*3110*/  LOP3.LUT R5, R47, 0x20, RZ, 0xfc, !PT ;  /* 0x000000202f057812 */ /* 0x000fe400078efcff */
[----:B------:R-:W-:Y:S02]  /*3120*/  LOP3.LUT R4, R3, 0x21, RZ, 0xfc, !PT ;  /* 0x0000002103047812 */ /* 0x000fe400078efcff */
[----:B------:R-:W-:Y:S02]  /*3130*/  SEL R24, R24, RZ, !P1 ;  /* 0x000000ff18187207 */ /* 0x000fe40004800000 */
[----:B------:R-:W-:Y:S02]  /*3140*/  SEL R25, R25, RZ, !P1 ;  /* 0x000000ff19197207 */ /* 0x000fe40004800000 */
[----:B------:R-:W-:Y:S02]  /*3150*/  SEL R14, R95, RZ, !P1 ;  /* 0x000000ff5f0e7207 */ /* 0x000fe40004800000 */
[----:B------:R-:W-:-:S02]  /*3160*/  SEL R15, R15, RZ, !P1 ;  /* 0x000000ff0f0f7207 */ /* 0x000fc40004800000 */
[----:B------:R-:W-:Y:S02]  /*3170*/  ISETP.GT.U32.AND P1, PT, R5, R4, PT ;  /* 0x000000040500720c */ /* 0x000fe40003f24070 */
[----:B------:R-:W-:Y:S02]  /*3180*/  LOP3.LUT R7, R110, 0x20, R3, 0xfe, !PT ;  /* 0x000000206e077812 */ /* 0x000fe400078efe03 */
[----:B------:R-:W-:Y:S02]  /*3190*/  LOP3.LUT R6, R47, 0x28, RZ, 0xfc, !PT ;  /* 0x000000282f067812 */ /* 0x000fe400078efcff */
[----:B------:R-:W-:-:S04]  /*31a0*/  LOP3.LUT R5, R3, 0x20, RZ, 0xfc, !PT ;  /* 0x0000002003057812 */ /* 0x000fc800078efcff */
[----:B------:R-:W-:Y:S02]  /*31b0*/  ISETP.GT.U32.AND P6, PT, R6, R5, PT ;  /* 0x000000050600720c */ /* 0x000fe40003fc4070 */
[----:B------:R-:W-:Y:S01]  /*31c0*/  LOP3.LUT R5, R110, 0x20, R47, 0xfe, !PT ;  /* 0x000000206e057812 */ /* 0x000fe200078efe2f */
[-C--:B-1----:R-:W-:Y:S01]  /*31d0*/  FMUL R17, R17, R26.reuse ;  /* 0x0000001a11117220 */ /* 0x082fe20000400000 */
[-C--:B------:R-:W-:Y:S01]  /*31e0*/  FMUL R87, R87, R26.reuse ;  /* 0x0000001a57577220 */ /* 0x080fe20000400000 */
[-C--:B------:R-:W-:Y:S01]  /*31f0*/  FMUL R83, R83, R26.reuse ;  /* 0x0000001a53537220 */ /* 0x080fe20000400000 */
[----:B------:R-:W-:Y:S01]  /*3200*/  FMUL R41, R41, R26 ;  /* 0x0000001a29297220 */ /* 0x000fe20000400000 */
[-C--:B--2---:R-:W-:Y:S01]  /*3210*/  FMUL R18, R18, R28.reuse ;  /* 0x0000001c12127220 */ /* 0x084fe20000400000 */
[----:B------:R-:W-:Y:S01]  /*3220*/  SEL R17, R17, RZ, !P0 ;  /* 0x000000ff11117207 */ /* 0x000fe20004000000 */
[----:B------:R-:W-:Y:S01]  /*3230*/  FMUL R19, R19, R28 ;  /* 0x0000001c13137220 */ /* 0x000fe20000400000 */
[-C--:B------:R-:W-:Y:S01]  /*3240*/  FMUL R85, R85, R26.reuse ;  /* 0x0000001a55557220 */ /* 0x080fe20000400000 */
[----:B------:R-:W-:Y:S01]  /*3250*/  FMUL R73, R73, R26 ;  /* 0x0000001a49497220 */ /* 0x000fe20000400000 */
[----:B------:R-:W-:Y:S01]  /*3260*/  SEL R29, R17, RZ, P1 ;  /* 0x000000ff111d7207 */ /* 0x000fe20000800000 */
[----:B------:R-:W-:Y:S01]  /*3270*/  FMUL R43, R43, R28 ;  /* 0x0000001c2b2b7220 */ /* 0x000fe20000400000 */
[----:B------:R-:W-:Y:S01]  /*3280*/  BAR.SYNC.DEFER_BLOCKING 0x0 ;  /* 0x0000000000007b1d */ /* 0x000fe20000010000 */
[----:B------:R-:W-:Y:S01]  /*3290*/  ISETP.GE.AND P1, PT, R7, R0, PT ;  /* 0x000000000700720c */ /* 0x000fe20003f26270 */
[-C--:B------:R-:W-:Y:S01]  /*32a0*/  FMUL R74, R74, R28.reuse ;  /* 0x0000001c4a4a7220 */ /* 0x080fe20000400000 */
[----:B------:R-:W-:Y:S01]  /*32b0*/  SEL R19, R19, RZ, !P0 ;  /* 0x000000ff13137207 */ /* 0x000fe20004000000 */
[-C--:B------:R-:W-:Y:S01]  /*32c0*/  FMUL R42, R42, R28.reuse ;  /* 0x0000001c2a2a7220 */ /* 0x080fe20000400000 */
[----:B------:R-:W-:Y:S01]  /*32d0*/  SEL R18, R18, RZ, !P1 ;  /* 0x000000ff12127207 */ /* 0x000fe20004800000 */
[----:B------:R-:W-:Y:S01]  /*32e0*/  FMUL R75, R75, R28 ;  /* 0x0000001c4b4b7220 */ /* 0x000fe20000400000 */
[----:B------:R-:W-:-:S02]  /*32f0*/  ISETP.NE.AND P0, PT, R27, RZ, PT ;  /* 0x000000ff1b00720c */ /* 0x000fc40003f05270 */
[----:B------:R-:W-:Y:S02]  /*3300*/  SEL R32, R18, RZ, P6 ;  /* 0x000000ff12207207 */ /* 0x000fe40003000000 */
[----:B------:R-:W-:Y:S01]  /*3310*/  ISETP.GT.U32.AND P6, PT, R6, R4, PT ;  /* 0x000000040600720c */ /* 0x000fe20003fc4070 */
[----:B------:R-:W-:Y:S01]  /*3320*/  IMAD.U32 R4, R8, 0x10000, RZ ;  /* 0x0001000008047824 */ /* 0x000fe200078e00ff */
[----:B------:R-:W-:Y:S01]  /*3330*/  SEL R87, R87, RZ, !P1 ;  /* 0x000000ff57577207 */ /* 0x000fe20004800000 */
[----:B------:R-:W-:Y:S01]  /*3340*/  IMAD.U32 R6, R9, 0x10000, RZ ;  /* 0x0001000009067824 */ /* 0x000fe200078e00ff */
[----:B------:R-:W-:Y:S02]  /*3350*/  SEL R33, R19, RZ, P6 ;  /* 0x000000ff13217207 */ /* 0x000fe40003000000 */
[----:B------:R-:W-:Y:S02]  /*3360*/  SEL R16, R83, RZ, !P5 ;  /* 0x000000ff53107207 */ /* 0x000fe40006800000 */
[----:B------:R-:W-:-:S02]  /*3370*/  SEL R17, R41, RZ, !P4 ;  /* 0x000000ff29117207 */ /* 0x000fc40006000000 */
[----:B------:R-:W-:Y:S02]  /*3380*/  SEL R18, R85, RZ, !P2 ;  /* 0x000000ff55127207 */ /* 0x000fe40005000000 */
[----:B------:R-:W-:Y:S02]  /*3390*/  SEL R19, R73, RZ, !P3 ;  /* 0x000000ff49137207 */ /* 0x000fe40005800000 */
[----:B------:R-:W-:Y:S02]  /*33a0*/  SEL R26, R87, RZ, P0 ;  /* 0x000000ff571a7207 */ /* 0x000fe40000000000 */
[----:B------:R-:W-:Y:S02]  /*33b0*/  ISETP.GE.AND P6, PT, R5, R0, PT ;  /* 0x000000000500720c */ /* 0x000fe40003fc6270 */
[----:B------:R-:W-:Y:S02]  /*33c0*/  LOP3.LUT R5, R110, 0x28, R47, 0xfe, !PT ;  /* 0x000000286e057812 */ /* 0x000fe400078efe2f */
[----:B------:R-:W-:-:S02]  /*33d0*/  SEL R16, R16, RZ, !P6 ;  /* 0x000000ff10107207 */ /* 0x000fc40007000000 */
[----:B------:R-:W-:Y:S02]  /*33e0*/  SEL R17, R17, RZ, !P6 ;  /* 0x000000ff11117207 */ /* 0x000fe40007000000 */
[----:B------:R-:W-:Y:S02]  /*33f0*/  SEL R18, R18, RZ, !P6 ;  /* 0x000000ff12127207 */ /* 0x000fe40007000000 */
[----:B------:R-:W-:Y:S02]  /*3400*/  SEL R19, R19, RZ, !P6 ;  /* 0x000000ff13137207 */ /* 0x000fe40007000000 */
[----:B------:R-:W-:Y:S02]  /*3410*/  SEL R26, R26, RZ, !P6 ;  /* 0x000000ff1a1a7207 */ /* 0x000fe40007000000 */
[----:B------:R-:W-:Y:S02]  /*3420*/  SEL R27, R29, RZ, !P6 ;  /* 0x000000ff1d1b7207 */ /* 0x000fe40007000000 */
[----:B------:R-:W-:-:S02]  /*3430*/  ISETP.GE.AND P6, PT, R5, R0, PT ;  /* 0x000000000500720c */ /* 0x000fc40003fc6270 */
[----:B------:R-:W-:Y:S02]  /*3440*/  PRMT R5, R8, 0x7632, R5 ;  /* 0x0000763208057816 */ /* 0x000fe40000000005 */
[----:B------:R-:W-:Y:S02]  /*3450*/  PRMT R7, R9, 0x7632, R7 ;  /* 0x0000763209077816 */ /* 0x000fe40000000007 */
[----:B------:R-:W-:Y:S01]  /*3460*/  SEL R29, R43, RZ, !P4 ;  /* 0x000000ff2b1d7207 */ /* 0x000fe20006000000 */
[----:B------:R-:W-:Y:S01]  /*3470*/  IMAD.U32 R5, R5, 0x10000, RZ ;  /* 0x0001000005057824 */ /* 0x000fe200078e00ff */
[----:B------:R-:W-:Y:S01]  /*3480*/  SEL R30, R74, RZ, !P2 ;  /* 0x000000ff4a1e7207 */ /* 0x000fe20005000000 */
[----:B------:R-:W-:Y:S01]  /*3490*/  IMAD.U32 R7, R7, 0x10000, RZ ;  /* 0x0001000007077824 */ /* 0x000fe200078e00ff */
[----:B------:R-:W-:Y:S02]  /*34a0*/  SEL R28, R42, RZ, !P5 ;  /* 0x000000ff2a1c7207 */ /* 0x000fe40006800000 */
[----:B------:R-:W-:-:S02]  /*34b0*/  SEL R31, R75, RZ, !P3 ;  /* 0x000000ff4b1f7207 */ /* 0x000fc40005800000 */
[----:B------:R1:W-:Y:S01]  /*34c0*/  STS.128 [R66], R4 ;  /* 0x0000000442007388 */ /* 0x0003e20000000c00 */
[----:B------:R-:W-:Y:S02]  /*34d0*/  SEL R28, R28, RZ, !P6 ;  /* 0x000000ff1c1c7207 */ /* 0x000fe40007000000 */
[----:B------:R-:W-:Y:S01]  /*34e0*/  SEL R29, R29, RZ, !P6 ;  /* 0x000000ff1d1d7207 */ /* 0x000fe20007000000 */
[----:B------:R-:W-:Y:S01]  /*34f0*/  BAR.SYNC.DEFER_BLOCKING 0x0 ;  /* 0x0000000000007b1d */ /* 0x000fe20000010000 */
[----:B------:R-:W-:Y:S02]  /*3500*/  SEL R30, R30, RZ, !P6 ;  /* 0x000000ff1e1e7207 */ /* 0x000fe40007000000 */
[----:B------:R-:W-:Y:S02]  /*3510*/  SEL R31, R31, RZ, !P6 ;  /* 0x000000ff1f1f7207 */ /* 0x000fe40007000000 */
[----:B------:R-:W-:Y:S02]  /*3520*/  SEL R32, R32, RZ, !P6 ;  /* 0x000000ff20207207 */ /* 0x000fe40007000000 */
[----:B------:R-:W-:-:S02]  /*3530*/  SEL R33, R33, RZ, !P6 ;  /* 0x000000ff21217207 */ /* 0x000fc40007000000 */
[----:B------:R-:W-:Y:S02]  /*3540*/  ISETP.GE.AND P6, PT, R35, R0, PT ;  /* 0x000000002300720c */ /* 0x000fe40003fc6270 */
[----:B------:R-:W-:Y:S02]  /*3550*/  SHF.R.U32.HI R35, RZ, 0x4, R2 ;  /* 0x00000004ff237819 */ /* 0x000fe40000011602 */
[----:B-1----:R-:W-:Y:S02]  /*3560*/  LOP3.LUT R5, R47, 0x30, RZ, 0xfc, !PT ;  /* 0x000000302f057812 */ /* 0x002fe400078efcff */
[----:B------:R-:W-:Y:S02]  /*3570*/  LOP3.LUT R4, R3, 0x31, RZ, 0xfc, !PT ;  /* 0x0000003103047812 */ /* 0x000fe400078efcff */
[----:B------:R-:W-:Y:S02]  /*3580*/  LOP3.LUT R6, R47, 0x38, RZ, 0xfc, !PT ;  /* 0x000000382f067812 */ /* 0x000fe400078efcff */
[----:B------:R-:W-:-:S02]  /*3590*/  SGXT.U32 R35, R35, 0x2 ;  /* 0x000000022323781a */ /* 0x000fc40000000000 */
[----:B------:R-:W-:Y:S02]  /*35a0*/  ISETP.NE.AND P0, PT, R98, RZ, PT ;  /* 0x000000ff6200720c */ /* 0x000fe40003f05270 */
[----:B------:R-:W-:Y:S01]  /*35b0*/  LOP3.LUT R35, R35, R110, RZ, 0xfc, !PT ;  /* 0x0000006e23237212 */ /* 0x000fe200078efcff */
[----:B------:R-:W1:Y:S04]  /*35c0*/  LDS R9, [R64] ;  /* 0x0000000040097984 */ /* 0x000e680000000800 */
[----:B------:R-:W2:Y:S01]  /*35d0*/  LDS R8, [R64+0x20] ;  /* 0x0000200040087984 */ /* 0x000ea20000000800 */
[-C--:B-1----:R-:W-:Y:S01]  /*35e0*/  FMUL R44, R44, R9.reuse ;  /* 0x000000092c2c7220 */ /* 0x082fe20000400000 */
[-C--:B------:R-:W-:Y:S01]  /*35f0*/  FMUL R48, R48, R9.reuse ;  /* 0x0000000930307220 */ /* 0x080fe20000400000 */
[-C--:B------:R-:W-:Y:S01]  /*3600*/  FMUL R46, R46, R9.reuse ;  /* 0x000000092e2e7220 */ /* 0x080fe20000400000 */
[-C--:B------:R-:W-:Y:S01]  /*3610*/  FMUL R60, R60, R9.reuse ;  /* 0x000000093c3c7220 */ /* 0x080fe20000400000 */
[-C--:B--2---:R-:W-:Y:S01]  /*3620*/  FMUL R59, R59, R8.reuse ;  /* 0x000000083b3b7220 */ /* 0x084fe20000400000 */
[----:B------:R-:W-:Y:S01]  /*3630*/  SEL R66, R44, RZ, !P4 ;  /* 0x000000ff2c427207 */ /* 0x000fe20006000000 */
[-C--:B------:R-:W-:Y:S01]  /*3640*/  FMUL R55, R55, R8.reuse ;  /* 0x0000000837377220 */ /* 0x080fe20000400000 */
[-C--:B------:R-:W-:Y:S01]  /*3650*/  FMUL R65, R65, R8.reuse ;  /* 0x0000000841417220 */ /* 0x080fe20000400000 */
[-C--:B------:R-:W-:Y:S01]  /*3660*/  FMUL R51, R51, R8.reuse ;  /* 0x0000000833337220 */ /* 0x080fe20000400000 */
[----:B------:R-:W-:Y:S01]  /*3670*/  SEL R73, R59, RZ, !P4 ;  /* 0x000000ff3b497207 */ /* 0x000fe20006000000 */
[----:B------:R-:W-:Y:S01]  /*3680*/  FMUL R69, R69, R8 ;  /* 0x0000000845457220 */ /* 0x000fe20000400000 */
[----:B------:R-:W-:Y:S01]  /*3690*/  ISETP.GT.U32.AND P4, PT, R5, R4, PT ;  /* 0x000000040500720c */ /* 0x000fe20003f84070 */
[-C--:B------:R-:W-:Y:S01]  /*36a0*/  FMUL R45, R45, R9.reuse ;  /* 0x000000092d2d7220 */ /* 0x080fe20000400000 */
[----:B------:R-:W-:Y:S01]  /*36b0*/  LOP3.LUT R5, R3, 0x30, RZ, 0xfc, !PT ;  /* 0x0000003003057812 */ /* 0x000fe200078efcff */
[-C--:B------:R-:W-:Y:S01]  /*36c0*/  FMUL R67, R63, R8.reuse ;  /* 0x000000083f437220 */ /* 0x080fe20000400000 */
[----:B------:R-:W-:Y:S01]  /*36d0*/  SEL R58, R48, RZ, !P2 ;  /* 0x000000ff303a7207 */ /* 0x000fe20005000000 */
[-C--:B------:R-:W-:Y:S01]  /*36e0*/  FMUL R20, R20, R9.reuse ;  /* 0x0000000914147220 */ /* 0x080fe20000400000 */
[----:B------:R-:W-:Y:S01]  /*36f0*/  SEL R59, R55, RZ, !P2 ;  /* 0x000000ff373b7207 */ /* 0x000fe20005000000 */
[----:B------:R-:W-:Y:S01]  /*3700*/  FMUL R21, R21, R9 ;  /* 0x0000000915157220 */ /* 0x000fe20000400000 */
[----:B------:R-:W-:Y:S01]  /*3710*/  SEL R71, R65, RZ, !P5 ;  /* 0x000000ff41477207 */ /* 0x000fe20006800000 */
[-C--:B------:R-:W-:Y:S01]  /*3720*/  FMUL R75, R23, R8.reuse ;  /* 0x00000008174b7220 */ /* 0x080fe20000400000 */
[----:B------:R-:W-:Y:S01]  /*3730*/  BAR.SYNC.DEFER_BLOCKING 0x0 ;  /* 0x0000000000007b1d */ /* 0x000fe20000010000 */
[----:B------:R-:W-:Y:S01]  /*3740*/  ISETP.GT.U32.AND P2, PT, R6, R5, PT ;  /* 0x000000050600720c */ /* 0x000fe20003f44070 */
[----:B------:R-:W-:Y:S01]  /*3750*/  FMUL R81, R81, R8 ;  /* 0x0000000851517220 */ /* 0x000fe20000400000 */
[----:B------:R-:W-:-:S02]  /*3760*/  SEL R64, R46, RZ, !P3 ;  /* 0x000000ff2e407207 */ /* 0x000fc40005800000 */
[----:B------:R-:W-:Y:S02]  /*3770*/  SEL R65, R51, RZ, !P3 ;  /* 0x000000ff33417207 */ /* 0x000fe40005800000 */
[----:B------:R-:W-:Y:S02]  /*3780*/  LOP3.LUT R5, R110, 0x30, R3, 0xfe, !PT ;  /* 0x000000306e057812 */ /* 0x000fe400078efe03 */
[----:B------:R-:W-:Y:S01]  /*3790*/  ISETP.GT.U32.AND P3, PT, R6, R4, PT ;  /* 0x000000040600720c */ /* 0x000fe20003f64070 */
[----:B------:R-:W-:Y:S01]  /*37a0*/  FMUL R4, R61, R9 ;  /* 0x000000093d047220 */ /* 0x000fe20000400000 */
[----:B------:R-:W-:Y:S02]  /*37b0*/  SEL R60, R60, RZ, !P1 ;  /* 0x000000ff3c3c7207 */ /* 0x000fe40004800000 */
[----:B------:R-:W-:Y:S01]  /*37c0*/  SEL R61, R69, RZ, !P1 ;  /* 0x000000ff453d7207 */ /* 0x000fe20004800000 */
[----:B------:R-:W-:Y:S01]  /*37d0*/  IMAD.SHL.U32 R69, R2, 0x4, RZ ;  /* 0x0000000402457824 */ /* 0x000fe200078e00ff */
[----:B------:R-:W-:-:S02]  /*37e0*/  ISETP.GE.AND P1, PT, R5, R0, PT ;  /* 0x000000000500720c */ /* 0x000fc40003f26270 */
[----:B------:R-:W-:Y:S02]  /*37f0*/  LOP3.LUT R5, R110, 0x38, R47, 0xfe, !PT ;  /* 0x000000386e057812 */ /* 0x000fe400078efe2f */
[----:B------:R-:W-:Y:S02]  /*3800*/  SEL R72, R45, RZ, !P5 ;  /* 0x000000ff2d487207 */ /* 0x000fe40006800000 */
[----:B------:R-:W-:Y:S01]  /*3810*/  SEL R63, R4, RZ, !P6 ;  /* 0x000000ff043f7207 */ /* 0x000fe20007000000 */
[----:B------:R-:W-:Y:S01]  /*3820*/  IMAD.SHL.U32 R4, R2, 0x10, RZ ;  /* 0x0000001002047824 */ /* 0x000fe200078e00ff */
[----:B------:R-:W-:Y:S02]  /*3830*/  SEL R67, R67, RZ, !P6 ;  /* 0x000000ff43437207 */ /* 0x000fe40007000000 */
[----:B------:R-:W-:Y:S02]  /*3840*/  ISETP.GE.AND P5, PT, R5, R0, PT ;  /* 0x000000000500720c */ /* 0x000fe40003fa6270 */
[----:B------:R-:W-:-:S02]  /*3850*/  SEL R20, R20, RZ, !P1 ;  /* 0x000000ff14147207 */ /* 0x000fc40004800000 */
[----:B------:R-:W-:Y:S02]  /*3860*/  ISETP.GT.U32.AND P6, PT, R47, R3, PT ;  /* 0x000000032f00720c */ /* 0x000fe40003fc4070 */
[----:B------:R-:W-:Y:S02]  /*3870*/  LOP3.LUT R5, R110, 0x31, R3, 0xfe, !PT ;  /* 0x000000316e057812 */ /* 0x000fe400078efe03 */
[----:B------:R-:W-:Y:S02]  /*3880*/  SEL R62, R20, RZ, P6 ;  /* 0x000000ff143e7207 */ /* 0x000fe40003000000 */
[----:B------:R-:W-:Y:S02]  /*3890*/  ISETP.GE.AND P6, PT, R5, R0, PT ;  /* 0x000000000500720c */ /* 0x000fe40003fc6270 */
[----:B------:R-:W-:Y:S02]  /*38a0*/  LOP3.LUT R5, R2, 0x30, RZ, 0xc0, !PT ;  /* 0x0000003002057812 */ /* 0x000fe400078ec0ff */
[----:B------:R-:W-:-:S02]  /*38b0*/  LOP3.LUT R47, R110, 0x30, R47, 0xfe, !PT ;  /* 0x000000306e2f7812 */ /* 0x000fc400078efe2f */
[----:B------:R-:W-:Y:S01]  /*38c0*/  LEA.HI R110, R2, R110, RZ, 0x1c ;  /* 0x0000006e026e7211 */ /* 0x000fe200078fe0ff */
[----:B------:R-:W-:Y:S01]  /*38d0*/  VIADD R5, R5, UR6 ;  /* 0x0000000605057c36 */ /* 0x000fe20008000000 */
[----:B------:R-:W-:Y:S02]  /*38e0*/  LOP3.LUT R2, R69, 0xfc, RZ, 0xc0, !PT ;  /* 0x000000fc45027812 */ /* 0x000fe400078ec0ff */
[----:B------:R-:W-:Y:S02]  /*38f0*/  LOP3.LUT R4, R4, 0x1c0, RZ, 0xc0, !PT ;  /* 0x000001c004047812 */ /* 0x000fe400078ec0ff */
[C---:B------:R-:W-:Y:S01]  /*3900*/  LOP3.LUT R6, R2.reuse, 0x100, RZ, 0xfc, !PT ;  /* 0x0000010002067812 */ /* 0x040fe200078efcff */
[----:B------:R-:W-:Y:S01]  /*3910*/  IMAD R57, R2, 0x4, R5 ;  /* 0x0000000402397824 */ /* 0x000fe200078e0205 */
[C---:B------:R-:W-:Y:S02]  /*3920*/  LOP3.LUT R5, R3.reuse, 0x200, R4, 0xfe, !PT ;  /* 0x0000020003057812 */ /* 0x040fe400078efe04 */
[----:B------:R-:W-:-:S02]  /*3930*/  LOP3.LUT R3, R3, R4, RZ, 0xfc, !PT ;  /* 0x0000000403037212 */ /* 0x000fc400078efcff */
[----:B------:R-:W-:Y:S02]  /*3940*/  SHF.R.U32.HI R5, RZ, 0x2, R5 ;  /* 0x00000002ff057819 */ /* 0x000fe40000011605 */
[----:B------:R-:W-:Y:S02]  /*3950*/  LEA.HI R70, R4, UR6, RZ, 0x1e ;  /* 0x0000000604467c11 */ /* 0x000fe4000f8ff0ff */
[----:B------:R-:W-:Y:S02]  /*3960*/  LOP3.LUT R5, R5, 0xf0, RZ, 0xc0, !PT ;  /* 0x000000f005057812 */ /* 0x000fe400078ec0ff */
[C---:B------:R-:W-:Y:S01]  /*3970*/  LOP3.LUT R7, R2.reuse, 0x200, RZ, 0xfc, !PT ;  /* 0x0000020002077812 */ /* 0x040fe200078efcff */
[----:B------:R-:W-:Y:S01]  /*3980*/  IMAD R70, R3, 0x4, R70 ;  /* 0x0000000403467824 */ /* 0x000fe200078e0246 */
[----:B------:R-:W-:Y:S01]  /*3990*/  LOP3.LUT R9, R2, 0x300, RZ, 0xfc, !PT ;  /* 0x0000030002097812 */ /* 0x000fe200078efcff */
[----:B------:R-:W-:Y:S01]  /*39a0*/  VIADD R74, R5, UR6 ;  /* 0x00000006054a7c36 */ /* 0x000fe20008000000 */
[----:B------:R-:W-:-:S02]  /*39b0*/  SHF.R.U32.HI R6, RZ, 0x2, R6 ;  /* 0x00000002ff067819 */ /* 0x000fc40000011606 */
[----:B------:R-:W-:Y:S01]  /*39c0*/  STS.64 [R70], R36 ;  /* 0x0000002446007388 */ /* 0x000fe20000000a00 */
[----:B------:R-:W-:Y:S01]  /*39d0*/  IMAD R74, R3, 0x4, R74 ;  /* 0x00000004034a7824 */ /* 0x000fe200078e024a */
[----:B------:R-:W-:Y:S02]  /*39e0*/  SHF.R.U32.HI R7, RZ, 0x2, R7 ;  /* 0x00000002ff077819 */ /* 0x000fe40000011607 */
[----:B------:R-:W-:Y:S02]  /*39f0*/  SHF.R.U32.HI R20, RZ, 0x2, R9 ;  /* 0x00000002ff147819 */ /* 0x000fe40000011609 */
[----:B------:R-:W-:Y:S01]  /*3a00*/  STS.64 [R74+0x800], R38 ;  /* 0x000800264a007388 */ /* 0x000fe20000000a00 */
[----:B------:R-:W-:Y:S02]  /*3a10*/  LOP3.LUT R6, R6, 0x70, RZ, 0xc0, !PT ;  /* 0x0000007006067812 */ /* 0x000fe400078ec0ff */
[----:B------:R-:W-:Y:S01]  /*3a20*/  LOP3.LUT R9, R7, 0xb0, RZ, 0xc0, !PT ;  /* 0x000000b007097812 */ /* 0x000fe200078ec0ff */
[----:B------:R-:W-:Y:S01]  /*3a30*/  STS.64 [R70+0x40], RZ ;  /* 0x000040ff46007388 */ /* 0x000fe20000000a00 */
[----:B------:R-:W-:Y:S01]  /*3a40*/  SEL R21, R21, RZ, !P6 ;  /* 0x000000ff15157207 */ /* 0x000fe20007000000 */
[----:B------:R-:W-:Y:S01]  /*3a50*/  VIADD R7, R6, UR6 ;  /* 0x0000000606077c36 */ /* 0x000fe20008000000 */
[----:B------:R-:W-:Y:S01]  /*3a60*/  LOP3.LUT R20, R20, 0xf0, RZ, 0xc0, !PT ;  /* 0x000000f014147812 */ /* 0x000fe200078ec0ff */
[----:B------:R-:W-:Y:S01]  /*3a70*/  STS.64 [R74+0x840], RZ ;  /* 0x000840ff4a007388 */ /* 0x000fe20000000a00 */
[----:B------:R-:W-:Y:S01]  /*3a80*/  SEL R68, R21, RZ, P4 ;  /* 0x000000ff15447207 */ /* 0x000fe20002000000 */
[----:B------:R-:W-:Y:S01]  /*3a90*/  VIADD R9, R9, UR6 ;  /* 0x0000000609097c36 */ /* 0x000fe20008000000 */
[----:B------:R-:W-:Y:S01]  /*3aa0*/  ISETP.GE.AND P4, PT, R47, R0, PT ;  /* 0x000000002f00720c */ /* 0x000fe20003f86270 */
[----:B------:R-:W-:Y:S01]  /*3ab0*/  STS.64 [R70+0x80], RZ ;  /* 0x000080ff46007388 */ /* 0x000fe20000000a00 */
[----:B------:R-:W-:Y:S01]  /*3ac0*/  VIADD R21, R20, UR6 ;  /* 0x0000000614157c36 */ /* 0x000fe20008000000 */
[----:B------:R-:W-:Y:S01]  /*3ad0*/  SEL R73, R73, RZ, !P5 ;  /* 0x000000ff49497207 */ /* 0x000fe20006800000 */
[C---:B------:R-:W-:Y:S01]  /*3ae0*/  IMAD R56, R2.reuse, 0x4, R7 ;  /* 0x0000000402387824 */ /* 0x040fe200078e0207 */
[----:B------:R-:W-:Y:S01]  /*3af0*/  STS.64 [R74+0x880], RZ ;  /* 0x000880ff4a007388 */ /* 0x000fe20000000a00 */
[----:B------:R-:W-:Y:S01]  /*3b00*/  IMAD R34, R2, 0x4, R9 ;  /* 0x0000000402227824 */ /* 0x000fe200078e0209 */
[----:B------:R-:W-:Y:S01]  /*3b10*/  SEL R78, R72, RZ, !P4 ;  /* 0x000000ff484e7207 */ /* 0x000fe20006000000 */
[----:B------:R-:W-:Y:S01]  /*3b20*/  IMAD R2, R2, 0x4, R21 ;  /* 0x0000000402027824 */ /* 0x000fe200078e0215 */
[----:B------:R-:W-:Y:S01]  /*3b30*/  STS.64 [R70+0xc0], RZ ;  /* 0x0000c0ff46007388 */ /* 0x000fe20000000a00 */
[----:B------:R-:W-:-:S02]  /*3b40*/  SEL R79, R66, RZ, !P4 ;  /* 0x000000ff424f7207 */ /* 0x000fc40006000000 */
[----:B------:R-:W-:Y:S01]  /*3b50*/  SEL R72, R71, RZ, !P5 ;  /* 0x000000ff47487207 */ /* 0x000fe20006800000 */
[----:B------:R-:W-:Y:S01]  /*3b60*/  STS.64 [R74+0x8c0], RZ ;  /* 0x0008c0ff4a007388 */ /* 0x000fe20000000a00 */
[----:B------:R-:W-:Y:S02]  /*3b70*/  SEL R82, R58, RZ, !P4 ;  /* 0x000000ff3a527207 */ /* 0x000fe40006000000 */
[----:B------:R-:W-:Y:S01]  /*3b80*/  SEL R83, R64, RZ, !P4 ;  /* 0x000000ff40537207 */ /* 0x000fe20006000000 */
[----:B------:R-:W-:Y:S01]  /*3b90*/  BAR.SYNC.DEFER_BLOCKING 0x0 ;  /* 0x0000000000007b1d */ /* 0x000fe20000010000 */
[----:B------:R-:W-:Y:S02]  /*3ba0*/  SEL R84, R59, RZ, !P5 ;  /* 0x000000ff3b547207 */ /* 0x000fe40006800000 */
[----:B------:R-:W-:Y:S02]  /*3bb0*/  SEL R85, R65, RZ, !P5 ;  /* 0x000000ff41557207 */ /* 0x000fe40006800000 */
[----:B------:R-:W-:-:S02]  /*3bc0*/  SEL R86, R60, RZ, !P4 ;  /* 0x000000ff3c567207 */ /* 0x000fc40006000000 */
[----:B------:R-:W-:Y:S02]  /*3bd0*/  SEL R87, R63, RZ, !P4 ;  /* 0x000000ff3f577207 */ /* 0x000fe40006000000 */
[----:B------:R-:W-:Y:S02]  /*3be0*/  SEL R81, R81, RZ, !P1 ;  /* 0x000000ff51517207 */ /* 0x000fe40004800000 */
[----:B------:R-:W-:Y:S02]  /*3bf0*/  SEL R75, R75, RZ, !P6 ;  /* 0x000000ff4b4b7207 */ /* 0x000fe40007000000 */
[----:B------:R-:W-:Y:S02]  /*3c00*/  SEL R66, R61, RZ, !P5 ;  /* 0x000000ff3d427207 */ /* 0x000fe40006800000 */
[----:B------:R-:W-:Y:S02]  /*3c10*/  SEL R67, R67, RZ, !P5 ;  /* 0x000000ff43437207 */ /* 0x000fe40006800000 */
[----:B------:R-:W-:-:S02]  /*3c20*/  LOP3.LUT R3, R69, 0x3c, RZ, 0xc0, !PT ;  /* 0x0000003c45037812 */ /* 0x000fc400078ec0ff */
[----:B------:R-:W-:Y:S02]  /*3c30*/  SEL R81, R81, RZ, P2 ;  /* 0x000000ff51517207 */ /* 0x000fe40001000000 */
[----:B------:R-:W-:Y:S02]  /*3c40*/  SEL R69, R75, RZ, P3 ;  /* 0x000000ff4b457207 */ /* 0x000fe40001800000 */
[----:B------:R-:W-:Y:S01]  /*3c50*/  ISETP.LT.AND P1, PT, R35, R0, P0 ;  /* 0x000000002300720c */ /* 0x000fe20000721270 */
[----:B------:R-:W1:Y:S01]  /*3c60*/  LDS.128 R4, [R57] ;  /* 0x0000000039047984 */ /* 0x000e620000000c00 */
[----:B------:R-:W-:Y:S02]  /*3c70*/  SEL R69, R69, RZ, !P5 ;  /* 0x000000ff45457207 */ /* 0x000fe40006800000 */
[C---:B------:R-:W-:Y:S01]  /*3c80*/  LOP3.LUT R61, R35.reuse, 0x4, RZ, 0xfc, !PT ;  /* 0x00000004233d7812 */ /* 0x040fe200078efcff */
[----:B------:R-:W2:Y:S01]  /*3c90*/  LDS.128 R20, [R56+0x400] ;  /* 0x0004000038147984 */ /* 0x000ea20000000c00 */
[----:B------:R-:W-:-:S02]  /*3ca0*/  LOP3.LUT R63, R35, 0x8, RZ, 0xfc, !PT ;  /* 0x00000008233f7812 */ /* 0x000fc400078efcff */
[----:B------:R-:W-:Y:S01]  /*3cb0*/  LOP3.LUT R65, R35, 0xc, RZ, 0xfc, !PT ;  /* 0x0000000c23417812 */ /* 0x000fe200078efcff */
[----:B------:R-:W3:Y:S01]  /*3cc0*/  LDS.128 R40, [R34+0x800] ;  /* 0x0008000022287984 */ /* 0x000ee20000000c00 */
[-C--:B------:R-:W-:Y:S02]  /*3cd0*/  ISETP.LT.AND P6, PT, R61, R0.reuse, P0 ;  /* 0x000000003d00720c */ /* 0x080fe400007c1270 */
[-C--:B------:R-:W-:Y:S01]  /*3ce0*/  ISETP.LT.AND P2, PT, R63, R0.reuse, P0 ;  /* 0x000000003f00720c */ /* 0x080fe20000741270 */
[----:B------:R-:W4:Y:S01]  /*3cf0*/  LDS.128 R36, [R2+0xc00] ;  /* 0x000c000002247984 */ /* 0x000f220000000c00 */
[----:B------:R-:W-:Y:S01]  /*3d00*/  BAR.SYNC.DEFER_BLOCKING 0x0 ;  /* 0x0000000000007b1d */ /* 0x000fe20000010000 */
[----:B------:R-:W-:Y:S02]  /*3d10*/  ISETP.LT.AND P3, PT, R65, R0, P0 ;  /* 0x000000004100720c */ /* 0x000fe40000761270 */
[C---:B------:R-:W-:Y:S02]  /*3d20*/  LOP3.LUT R75, R35.reuse, 0x10, RZ, 0xfc, !PT ;  /* 0x00000010234b7812 */ /* 0x040fe400078efcff */
[----:B------:R-:W-:Y:S01]  /*3d30*/  LOP3.LUT R71, R35, 0x18, RZ, 0xfc, !PT ;  /* 0x0000001823477812 */ /* 0x000fe200078efcff */
[----:B------:R-:W-:Y:S04]  /*3d40*/  STS.64 [R70], R10 ;  /* 0x0000000a46007388 */ /* 0x000fe80000000a00 */
[----:B------:R-:W-:Y:S04]  /*3d50*/  STS.64 [R74+0x800], R24 ;  /* 0x000800184a007388 */ /* 0x000fe80000000a00 */
[----:B------:R-:W-:Y:S04]  /*3d60*/  STS.64 [R70+0x40], R12 ;  /* 0x0000400c46007388 */ /* 0x000fe80000000a00 */
[----:B------:R-:W-:Y:S04]  /*3d70*/  STS.64 [R74+0x840], R14 ;  /* 0x0008400e4a007388 */ /* 0x000fe80000000a00 */
[----:B------:R-:W-:Y:S04]  /*3d80*/  STS.64 [R70+0x80], RZ ;  /* 0x000080ff46007388 */ /* 0x000fe80000000a00 */
[----:B------:R-:W-:Y:S04]  /*3d90*/  STS.64 [R74+0x880], RZ ;  /* 0x000880ff4a007388 */ /* 0x000fe80000000a00 */
[----:B------:R-:W-:Y:S04]  /*3da0*/  STS.64 [R70+0xc0], RZ ;  /* 0x0000c0ff46007388 */ /* 0x000fe80000000a00 */
[----:B------:R-:W-:Y:S01]  /*3db0*/  STS.64 [R74+0x8c0], RZ ;  /* 0x0008c0ff4a007388 */ /* 0x000fe20000000a00 */
[----:B------:R-:W-:Y:S06]  /*3dc0*/  BAR.SYNC.DEFER_BLOCKING 0x0 ;  /* 0x0000000000007b1d */ /* 0x000fec0000010000 */
[----:B------:R-:W1:Y:S04]  /*3dd0*/  LDS.128 R44, [R57] ;  /* 0x00000000392c7984 */ /* 0x000e680000000c00 */
[----:B------:R-:W1:Y:S04]  /*3de0*/  LDS.128 R48, [R56+0x400] ;  /* 0x0004000038307984 */ /* 0x000e680000000c00 */
[----:B------:R-:W1:Y:S04]  /*3df0*/  LDS.128 R8, [R34+0x800] ;  /* 0x0008000022087984 */ /* 0x000e680000000c00 */
[----:B------:R-:W1:Y:S01]  /*3e00*/  LDS.128 R52, [R2+0xc00] ;  /* 0x000c000002347984 */ /* 0x000e620000000c00 */
[----:B------:R-:W-:Y:S06]  /*3e10*/  BAR.SYNC.DEFER_BLOCKING 0x0 ;  /* 0x0000000000007b1d */ /* 0x000fec0000010000 */
[----:B------:R-:W-:Y:S04]  /*3e20*/  STS.64 [R70], R16 ;  /* 0x0000001046007388 */ /* 0x000fe80000000a00 */
[----:B------:R-:W-:Y:S04]  /*3e30*/  STS.64 [R74+0x800], R28 ;  /* 0x0008001c4a007388 */ /* 0x000fe80000000a00 */
[----:B------:R-:W-:Y:S04]  /*3e40*/  STS.64 [R70+0x40], R18 ;  /* 0x0000401246007388 */ /* 0x000fe80000000a00 */
[----:B------:R-:W-:Y:S04]  /*3e50*/  STS.64 [R74+0x840], R30 ;  /* 0x0008401e4a007388 */ /* 0x000fe80000000a00 */
[----:B------:R-:W-:Y:S04]  /*3e60*/  STS.64 [R70+0x80], R26 ;  /* 0x0000801a46007388 */ /* 0x000fe80000000a00 */
[----:B------:R2:W-:Y:S04]  /*3e70*/  STS.64 [R74+0x880], R32 ;  /* 0x000880204a007388 */ /* 0x0005e80000000a00 */
[----:B------:R-:W-:Y:S04]  /*3e80*/  STS.64 [R70+0xc0], RZ ;  /* 0x0000c0ff46007388 */ /* 0x000fe80000000a00 */
[----:B------:R-:W-:Y:S01]  /*3e90*/  STS.64 [R74+0x8c0], RZ ;  /* 0x0008c0ff4a007388 */ /* 0x000fe20000000a00 */
[----:B------:R-:W-:Y:S01]  /*3ea0*/  BAR.SYNC.DEFER_BLOCKING 0x0 ;  /* 0x0000000000007b1d */ /* 0x000fe20000010000 */
[----:B--2---:R-:W-:-:S04]  /*3eb0*/  IMAD.SHL.U32 R33, R106, 0x40, RZ ;  /* 0x000000406a217824 */ /* 0x004fc800078e00ff */
[----:B------:R-:W-:-:S04]  /*3ec0*/  IMAD.WIDE R32, R33, 0x4, R76 ;  /* 0x0000000421207825 */ /* 0x000fc800078e024c */
[----:B------:R-:W-:-:S04]  /*3ed0*/  IMAD.WIDE R58, R35, 0x2000, R32 ;  /* 0x00002000233a7825 */ /* 0x000fc800078e0220 */
[----:B------:R-:W-:-:S04]  /*3ee0*/  IMAD.WIDE R60, R61, 0x2000, R32 ;  /* 0x000020003d3c7825 */ /* 0x000fc800078e0220 */
[----:B------:R-:W-:-:S04]  /*3ef0*/  IMAD.WIDE.U32 R58, R3, 0x4, R58 ;  /* 0x00000004033a7825 */ /* 0x000fc800078e003a */
[----:B------:R-:W-:Y:S01]  /*3f00*/  IMAD.WIDE R64, R65, 0x2000, R32 ;  /* 0x0000200041407825 */ /* 0x000fe200078e0220 */
[----:B------:R-:W2:Y:S03]  /*3f10*/  LDS.128 R12, [R57] ;  /* 0x00000000390c7984 */ /* 0x000ea60000000c00 */
[C---:B------:R-:W-:Y:S01]  /*3f20*/  IMAD.WIDE.U32 R60, R3.reuse, 0x4, R60 ;  /* 0x00000004033c7825 */ /* 0x040fe200078e003c */
[----:B------:R-:W1:Y:S03]  /*3f30*/  LDS.128 R16, [R56+0x400] ;  /* 0x0004000038107984 */ /* 0x000e660000000c00 */
[----:B------:R-:W-:Y:S01]  /*3f40*/  IMAD.WIDE.U32 R64, R3, 0x4, R64 ;  /* 0x0000000403407825 */ /* 0x000fe200078e0040 */
[----:B------:R-:W1:Y:S04]  /*3f50*/  LDS.128 R24, [R34+0x800] ;  /* 0x0008000022187984 */ /* 0x000e680000000c00 */
[----:B------:R-:W1:Y:S01]  /*3f60*/  LDS.128 R28, [R2+0xc00] ;  /* 0x000c0000021c7984 */ /* 0x000e620000000c00 */
[----:B------:R-:W-:Y:S06]  /*3f70*/  BAR.SYNC.DEFER_BLOCKING 0x0 ;  /* 0x0000000000007b1d */ /* 0x000fec0000010000 */
[----:B------:R-:W-:Y:S04]  /*3f80*/  STS.64 [R70], R78 ;  /* 0x0000004e46007388 */ /* 0x000fe80000000a00 */
[----:B------:R3:W-:Y:S04]  /*3f90*/  STS.64 [R74+0x800], R72 ;  /* 0x000800484a007388 */ /* 0x0007e80000000a00 */
[----:B------:R-:W-:Y:S04]  /*3fa0*/  STS.64 [R70+0x40], R82 ;  /* 0x0000405246007388 */ /* 0x000fe80000000a00 */
[----:B------:R-:W-:Y:S04]  /*3fb0*/  STS.64 [R74+0x840], R84 ;  /* 0x000840544a007388 */ /* 0x000fe80000000a00 */
[----:B------:R-:W-:Y:S01]  /*3fc0*/  STS.64 [R70+0x80], R86 ;  /* 0x0000805646007388 */ /* 0x000fe20000000a00 */
[----:B---3--:R-:W-:-:S03]  /*3fd0*/  LOP3.LUT R73, R35, 0x14, RZ, 0xfc, !PT ;  /* 0x0000001423497812 */ /* 0x008fc600078efcff */
[----:B------:R3:W-:Y:S02]  /*3fe0*/  STS.64 [R74+0x880], R66 ;  /* 0x000880424a007388 */ /* 0x0007e40000000a00 */
[----:B---3--:R-:W-:Y:S01]  /*3ff0*/  SEL R66, R62, RZ, !P4 ;  /* 0x000000ff3e427207 */ /* 0x008fe20006000000 */
[----:B------:R-:W-:Y:S01]  /*4000*/  IMAD.WIDE R62, R63, 0x2000, R32 ;  /* 0x000020003f3e7825 */ /* 0x000fe200078e0220 */
[----:B------:R-:W-:Y:S02]  /*4010*/  SEL R67, R68, RZ, !P4 ;  /* 0x000000ff44437207 */ /* 0x000fe40006000000 */
[----:B------:R-:W-:-:S03]  /*4020*/  SEL R68, R81, RZ, !P5 ;  /* 0x000000ff51447207 */ /* 0x000fc60006800000 */
[----:B------:R3:W-:Y:S01]  /*4030*/  STS.64 [R70+0xc0], R66 ;  /* 0x0000c04246007388 */ /* 0x0007e20000000a00 */
[----:B------:R-:W-:-:S03]  /*4040*/  IMAD.WIDE.U32 R62, R3, 0x4, R62 ;  /* 0x00000004033e7825 */ /* 0x000fc600078e003e */
[----:B------:R1:W-:Y:S01]  /*4050*/  STS.64 [R74+0x8c0], R68 ;  /* 0x0008c0444a007388 */ /* 0x0003e20000000a00 */
[----:B------:R-:W-:Y:S01]  /*4060*/  BAR.SYNC.DEFER_BLOCKING 0x0 ;  /* 0x0000000000007b1d */ /* 0x000fe20000010000 */
[C---:B---3--:R-:W-:Y:S02]  /*4070*/  LOP3.LUT R67, R35.reuse, 0x20, RZ, 0xfc, !PT ;  /* 0x0000002023437812 */ /* 0x048fe400078efcff */
[----:B-1----:R-:W-:Y:S02]  /*4080*/  LOP3.LUT R69, R35, 0x1c, RZ, 0xfc, !PT ;  /* 0x0000001c23457812 */ /* 0x002fe400078efcff */
[-C--:B------:R-:W-:Y:S02]  /*4090*/  ISETP.LT.AND P5, PT, R67, R0.reuse, P0 ;  /* 0x000000004300720c */ /* 0x080fe400007a1270 */
[-C--:B------:R-:W-:Y:S01]  /*40a0*/  ISETP.LT.AND P4, PT, R69, R0.reuse, P0 ;  /* 0x000000004500720c */ /* 0x080fe20000781270 */
[----:B------:R1:W-:Y:S01]  /*40b0*/  @P1 STG.E.128 desc[UR10][R58.64], R4 ;  /* 0x000000043a001986 */ /* 0x0003e2000c101d0a */
[----:B------:R-:W-:-:S03]  /*40c0*/  ISETP.LT.AND P1, PT, R75, R0, P0 ;  /* 0x000000004b00720c */ /* 0x000fc60000721270 */
[----:B------:R-:W-:Y:S04]  /*40d0*/  @P6 STG.E.128 desc[UR10][R60.64], R20 ;  /* 0x000000143c006986 */ /* 0x000fe8000c101d0a */
[----:B------:R3:W-:Y:S01]  /*40e0*/  @P2 STG.E.128 desc[UR10][R62.64], R40 ;  /* 0x000000283e002986 */ /* 0x0007e2000c101d0a */
[----:B------:R-:W-:-:S03]  /*40f0*/  ISETP.LT.AND P2, PT, R73, R0, P0 ;  /* 0x000000004900720c */ /* 0x000fc60000741270 */
[----:B----4-:R-:W-:Y:S01]  /*4100*/  @P3 STG.E.128 desc[UR10][R64.64], R36 ;  /* 0x0000002440003986 */ /* 0x010fe2000c101d0a */
[----:B------:R-:W-:-:S03]  /*4110*/  ISETP.LT.AND P3, PT, R71, R0, P0 ;  /* 0x000000004700720c */ /* 0x000fc60000761270 */
[----:B------:R-:W-:Y:S01]  /*4120*/  LDS.128 R20, [R56+0x400] ;  /* 0x0004000038147984 */ /* 0x000fe20000000c00 */
[----:B-1----:R-:W-:-:S03]  /*4130*/  IMAD.WIDE R4, R75, 0x2000, R32 ;  /* 0x000020004b047825 */ /* 0x002fc600078e0220 */
[----:B------:R-:W-:Y:S01]  /*4140*/  LDS.128 R36, [R34+0x800] ;  /* 0x0008000022247984 */ /* 0x000fe20000000c00 */
[----:B------:R-:W-:-:S04]  /*4150*/  IMAD.WIDE R6, R73, 0x2000, R32 ;  /* 0x0000200049067825 */ /* 0x000fc800078e0220 */
[----:B---3--:R-:W-:-:S04]  /*4160*/  IMAD.WIDE.U32 R40, R3, 0x4, R4 ;  /* 0x0000000403287825 */ /* 0x008fc800078e0004 */
[----:B------:R-:W-:Y:S01]  /*4170*/  IMAD.WIDE.U32 R42, R3, 0x4, R6 ;  /* 0x00000004032a7825 */ /* 0x000fe200078e0006 */
[----:B------:R-:W-:Y:S03]  /*4180*/  @P1 STG.E.128 desc[UR10][R40.64], R44 ;  /* 0x0000002c28001986 */ /* 0x000fe6000c101d0a */
[--C-:B------:R-:W-:Y:S01]  /*4190*/  IMAD.WIDE R58, R71, 0x2000, R32.reuse ;  /* 0x00002000473a7825 */ /* 0x100fe200078e0220 */
[----:B------:R1:W3:Y:S03]  /*41a0*/  LDS.128 R4, [R57] ;  /* 0x0000000039047984 */ /* 0x0002e60000000c00 */
[--C-:B------:R-:W-:Y:S01]  /*41b0*/  IMAD.WIDE R60, R69, 0x2000, R32.reuse ;  /* 0x00002000453c7825 */ /* 0x100fe200078e0220 */
[----:B------:R-:W-:Y:S03]  /*41c0*/  @P2 STG.E.128 desc[UR10][R42.64], R48 ;  /* 0x000000302a002986 */ /* 0x000fe6000c101d0a */
[----:B------:R-:W-:Y:S01]  /*41d0*/  IMAD.WIDE R62, R67, 0x2000, R32 ;  /* 0x00002000433e7825 */ /* 0x000fe200078e0220 */
[----:B------:R-:W-:-:S02]  /*41e0*/  LOP3.LUT R67, R35, 0x24, RZ, 0xfc, !PT ;  /* 0x0000002423437812 */ /* 0x000fc400078efcff */
[----:B-1----:R-:W-:Y:S01]  /*41f0*/  LOP3.LUT R57, R35, 0x38, RZ, 0xfc, !PT ;  /* 0x0000003823397812 */ /* 0x002fe200078efcff */
[----:B------:R-:W-:Y:S01]  /*4200*/  IMAD.WIDE.U32 R58, R3, 0x4, R58 ;  /* 0x00000004033a7825 */ /* 0x000fe200078e003a */
[-C--:B------:R-:W-:Y:S02]  /*4210*/  ISETP.LT.AND P6, PT, R67, R0.reuse, P0 ;  /* 0x000000004300720c */ /* 0x080fe400007c1270 */
[----:B------:R-:W-:Y:S01]  /*4220*/  LOP3.LUT R41, R35, 0x34, RZ, 0xfc, !PT ;  /* 0x0000003423297812 */ /* 0x000fe200078efcff */
[----:B------:R-:W-:Y:S01]  /*4230*/  IMAD.WIDE.U32 R60, R3, 0x4, R60 ;  /* 0x00000004033c7825 */ /* 0x000fe200078e003c */
[C---:B------:R-:W-:Y:S01]  /*4240*/  LOP3.LUT R47, R35.reuse, 0x28, RZ, 0xfc, !PT ;  /* 0x00000028232f7812 */ /* 0x040fe200078efcff */
[----:B------:R1:W-:Y:S01]  /*4250*/  @P3 STG.E.128 desc[UR10][R58.64], R8 ;  /* 0x000000083a003986 */ /* 0x0003e2000c101d0a */
[----:B------:R-:W-:Y:S01]  /*4260*/  LOP3.LUT R45, R35, 0x30, RZ, 0xfc, !PT ;  /* 0x00000030232d7812 */ /* 0x000fe200078efcff */
[----:B------:R-:W-:Y:S01]  /*4270*/  IMAD.WIDE.U32 R62, R3, 0x4, R62 ;  /* 0x00000004033e7825 */ /* 0x000fe200078e003e */
[----:B------:R-:W-:Y:S01]  /*4280*/  LOP3.LUT R35, R35, 0x2c, RZ, 0xfc, !PT ;  /* 0x0000002c23237812 */ /* 0x000fe200078efcff */
[----:B------:R-:W-:Y:S01]  /*4290*/  @P4 STG.E.128 desc[UR10][R60.64], R52 ;  /* 0x000000343c004986 */ /* 0x000fe2000c101d0a */
[-C--:B------:R-:W-:Y:S01]  /*42a0*/  ISETP.LT.AND P3, PT, R45, R0.reuse, P0 ;  /* 0x000000002d00720c */ /* 0x080fe20000761270 */
[----:B------:R-:W-:Y:S01]  /*42b0*/  VIADD R65, R110, 0x3c ;  /* 0x0000003c6e417836 */ /* 0x000fe20000000000 */
[-C--:B------:R-:W-:Y:S01]  /*42c0*/  ISETP.LT.AND P4, PT, R35, R0.reuse, P0 ;  /* 0x000000002300720c */ /* 0x080fe20000781270 */
[----:B--2---:R2:W-:Y:S01]  /*42d0*/  @P5 STG.E.128 desc[UR10][R62.64], R12 ;  /* 0x0000000c3e005986 */ /* 0x0045e2000c101d0a */
[----:B------:R-:W-:-:S02]  /*42e0*/  ISETP.LT.AND P5, PT, R47, R0, P0 ;  /* 0x000000002f00720c */ /* 0x000fc400007a1270 */
[-C--:B------:R-:W-:Y:S02]  /*42f0*/  ISETP.LT.AND P1, PT, R65, R0.reuse, P0 ;  /* 0x000000004100720c */ /* 0x080fe40000721270 */
[-C--:B------:R-:W-:Y:S02]  /*4300*/  ISETP.LT.AND P2, PT, R41, R0.reuse, P0 ;  /* 0x000000002900720c */ /* 0x080fe40000741270 */
[----:B------:R-:W-:Y:S01]  /*4310*/  ISETP.LT.AND P0, PT, R57, R0, P0 ;  /* 0x000000003900720c */ /* 0x000fe20000701270 */
[----:B-1----:R-:W-:-:S04]  /*4320*/  IMAD.WIDE R8, R67, 0x2000, R32 ;  /* 0x0000200043087825 */ /* 0x002fc800078e0220 */
[----:B------:R-:W-:-:S04]  /*4330*/  IMAD.WIDE R10, R47, 0x2000, R32 ;  /* 0x000020002f0a7825 */ /* 0x000fc800078e0220 */
[----:B--2---:R-:W-:-:S04]  /*4340*/  IMAD.WIDE R12, R35, 0x2000, R32 ;  /* 0x00002000230c7825 */ /* 0x004fc800078e0220 */
[----:B------:R-:W-:-:S04]  /*4350*/  IMAD.WIDE R14, R45, 0x2000, R32 ;  /* 0x000020002d0e7825 */ /* 0x000fc800078e0220 */
[----:B------:R-:W-:-:S04]  /*4360*/  IMAD.WIDE R34, R41, 0x2000, R32 ;  /* 0x0000200029227825 */ /* 0x000fc800078e0220 */
[----:B------:R-:W-:-:S04]  /*4370*/  IMAD.WIDE R40, R57, 0x2000, R32 ;  /* 0x0000200039287825 */ /* 0x000fc800078e0220 */
[----:B------:R-:W-:-:S04]  /*4380*/  IMAD.WIDE.U32 R8, R3, 0x4, R8 ;  /* 0x0000000403087825 */ /* 0x000fc800078e0008 */
[C---:B------:R-:W-:Y:S01]  /*4390*/  IMAD.WIDE.U32 R10, R3.reuse, 0x4, R10 ;  /* 0x00000004030a7825 */ /* 0x040fe200078e000a */
[----:B------:R1:W-:Y:S03]  /*43a0*/  @P6 STG.E.128 desc[UR10][R8.64], R16 ;  /* 0x0000001008006986 */ /* 0x0003e6000c101d0a */
[C---:B------:R-:W-:Y:S01]  /*43b0*/  IMAD.WIDE.U32 R12, R3.reuse, 0x4, R12 ;  /* 0x00000004030c7825 */ /* 0x040fe200078e000c */
[----:B------:R1:W-:Y:S03]  /*43c0*/  @P5 STG.E.128 desc[UR10][R10.64], R24 ;  /* 0x000000180a005986 */ /* 0x0003e6000c101d0a */
[C---:B------:R-:W-:Y:S01]  /*43d0*/  IMAD.WIDE.U32 R14, R3.reuse, 0x4, R14 ;  /* 0x00000004030e7825 */ /* 0x040fe200078e000e */
[----:B------:R1:W-:Y:S03]  /*43e0*/  @P4 STG.E.128 desc[UR10][R12.64], R28 ;  /* 0x0000001c0c004986 */ /* 0x0003e6000c101d0a */
[C---:B------:R-:W-:Y:S01]  /*43f0*/  IMAD.WIDE.U32 R34, R3.reuse, 0x4, R34 ;  /* 0x0000000403227825 */ /* 0x040fe200078e0022 */
[----:B---3--:R1:W-:Y:S03]  /*4400*/  @P3 STG.E.128 desc[UR10][R14.64], R4 ;  /* 0x000000040e003986 */ /* 0x0083e6000c101d0a */
[----:B------:R-:W-:Y:S01]  /*4410*/  IMAD.WIDE.U32 R40, R3, 0x4, R40 ;  /* 0x0000000403287825 */ /* 0x000fe200078e0028 */
[----:B------:R1:W-:Y:S04]  /*4420*/  @P2 STG.E.128 desc[UR10][R34.64], R20 ;  /* 0x0000001422002986 */ /* 0x0003e8000c101d0a */
[----:B------:R1:W-:Y:S01]  /*4430*/  @P0 STG.E.128 desc[UR10][R40.64], R36 ;  /* 0x0000002428000986 */ /* 0x0003e2000c101d0a */
[----:B------:R-:W-:Y:S05]  /*4440*/  @!P1 EXIT ;  /* 0x000000000000994d */ /* 0x000fea0003800000 */
[----:B-1----:R-:W1:Y:S01]  /*4450*/  LDS.128 R4, [R2+0xc00] ;  /* 0x000c000002047984 */ /* 0x002e620000000c00 */
[----:B------:R-:W-:-:S04]  /*4460*/  IMAD.WIDE R32, R65, 0x2000, R32 ;  /* 0x0000200041207825 */ /* 0x000fc800078e0220 */
[----:B------:R-:W-:-:S05]  /*4470*/  IMAD.WIDE.U32 R32, R3, 0x4, R32 ;  /* 0x0000000403207825 */ /* 0x000fca00078e0020 */
[----:B-1----:R-:W-:Y:S01]  /*4480*/  STG.E.128 desc[UR10][R32.64], R4 ;  /* 0x0000000420007986 */ /* 0x002fe2000c101d0a */
[----:B------:R-:W-:Y:S05]  /*4490*/  EXIT ;  /* 0x000000000000794d */ /* 0x000fea0003800000 */
.L_x_1:
[----:B------:R-:W-:-:S00]  /*44a0*/  BRA `(.L_x_1) ;  /* 0xfffffffc00fc7947 */ /* 0x000fc0000383ffff */
[----:B------:R-:W-:-:S00]  /*44b0*/  NOP ;  /* 0x0000000000007918 */ /* 0x000fc00000000000 */
        /* <DEDUP_REMOVED lines=12> */
.L_x_2:


//--------------------- .nv.shared.chunk_scaled_dot_kkt_fwd_kernel --------------------------
	.section	.nv.shared.chunk_scaled_dot_kkt_fwd_kernel,"aw",@nobits
	.sectionflags	@""
	.align	16
	.zero		1024


//--------------------- .nv.shared.reserved.0     --------------------------
	.section	.nv.shared.reserved.0,"aw",@nobits
	.weak		__nv_reservedSMEM_offset_0_alias
	.size		__nv_reservedSMEM_offset_0_alias, 0, 0
	.other		__nv_reservedSMEM_offset_0_alias,@"STO_CUDA_RESERVED_SHARED STV_DEFAULT"
__nv_reservedSMEM_offset_0_alias:
	.zero		0


//--------------------- .nv.constant0.chunk_scaled_dot_kkt_fwd_kernel --------------------------
	.section	.nv.constant0.chunk_scaled_dot_kkt_fwd_kernel,"a",@progbits
	.sectionflags	@""
	.align	4
.nv.constant0.chunk_scaled_dot_kkt_fwd_kernel:
	.zero		576


//--------------------- SYMBOLS --------------------------

	.type		.nv.reservedSmem.offset0,@object
	.size		.nv.reservedSmem.offset0,0x4
